//
// Generated by NVIDIA NVVM Compiler
//
// Compiler Build ID: CL-36424714
// Cuda compilation tools, release 13.0, V13.0.88
// Based on NVVM 20.0.0
//

.version 9.0
.target sm_100
.address_size 64

	// .globl	_Z15md5_kernel_findymPiPy
.const .align 4 .b8 shift_amts[256] = {7, 0, 0, 0, 12, 0, 0, 0, 17, 0, 0, 0, 22, 0, 0, 0, 7, 0, 0, 0, 12, 0, 0, 0, 17, 0, 0, 0, 22, 0, 0, 0, 7, 0, 0, 0, 12, 0, 0, 0, 17, 0, 0, 0, 22, 0, 0, 0, 7, 0, 0, 0, 12, 0, 0, 0, 17, 0, 0, 0, 22, 0, 0, 0, 5, 0, 0, 0, 9, 0, 0, 0, 14, 0, 0, 0, 20, 0, 0, 0, 5, 0, 0, 0, 9, 0, 0, 0, 14, 0, 0, 0, 20, 0, 0, 0, 5, 0, 0, 0, 9, 0, 0, 0, 14, 0, 0, 0, 20, 0, 0, 0, 5, 0, 0, 0, 9, 0, 0, 0, 14, 0, 0, 0, 20, 0, 0, 0, 4, 0, 0, 0, 11, 0, 0, 0, 16, 0, 0, 0, 23, 0, 0, 0, 4, 0, 0, 0, 11, 0, 0, 0, 16, 0, 0, 0, 23, 0, 0, 0, 4, 0, 0, 0, 11, 0, 0, 0, 16, 0, 0, 0, 23, 0, 0, 0, 4, 0, 0, 0, 11, 0, 0, 0, 16, 0, 0, 0, 23, 0, 0, 0, 6, 0, 0, 0, 10, 0, 0, 0, 15, 0, 0, 0, 21, 0, 0, 0, 6, 0, 0, 0, 10, 0, 0, 0, 15, 0, 0, 0, 21, 0, 0, 0, 6, 0, 0, 0, 10, 0, 0, 0, 15, 0, 0, 0, 21, 0, 0, 0, 6, 0, 0, 0, 10, 0, 0, 0, 15, 0, 0, 0, 21};
.const .align 4 .b8 k_table[256] = {120, 164, 106, 215, 86, 183, 199, 232, 219, 112, 32, 36, 238, 206, 189, 193, 175, 15, 124, 245, 42, 198, 135, 71, 19, 70, 48, 168, 1, 149, 70, 253, 216, 152, 128, 105, 175, 247, 68, 139, 177, 91, 255, 255, 190, 215, 92, 137, 34, 17, 144, 107, 147, 113, 152, 253, 142, 67, 121, 166, 33, 8, 180, 73, 98, 37, 30, 246, 64, 179, 64, 192, 81, 90, 94, 38, 170, 199, 182, 233, 93, 16, 47, 214, 83, 20, 68, 2, 129, 230, 161, 216, 200, 251, 211, 231, 230, 205, 225, 33, 214, 7, 55, 195, 135, 13, 213, 244, 237, 20, 90, 69, 5, 233, 227, 169, 248, 163, 239, 252, 217, 2, 111, 103, 138, 76, 42, 141, 66, 57, 250, 255, 129, 246, 113, 135, 34, 97, 157, 109, 12, 56, 229, 253, 68, 234, 190, 164, 169, 207, 222, 75, 96, 75, 187, 246, 112, 188, 191, 190, 198, 126, 155, 40, 250, 39, 161, 234, 133, 48, 239, 212, 5, 29, 136, 4, 57, 208, 212, 217, 229, 153, 219, 230, 248, 124, 162, 31, 101, 86, 172, 196, 68, 34, 41, 244, 151, 255, 42, 67, 167, 35, 148, 171, 57, 160, 147, 252, 195, 89, 91, 101, 146, 204, 12, 143, 125, 244, 239, 255, 209, 93, 132, 133, 79, 126, 168, 111, 224, 230, 44, 254, 20, 67, 1, 163, 161, 17, 8, 78, 130, 126, 83, 247, 53, 242, 58, 189, 187, 210, 215, 42, 145, 211, 134, 235};
.const .align 1 .b8 d_prefix[64];
.const .align 4 .u32 d_target_a;
.const .align 4 .u32 d_target_b;

.visible .entry _Z15md5_kernel_findymPiPy(
	.param .u64 _Z15md5_kernel_findymPiPy_param_0,
	.param .u64 _Z15md5_kernel_findymPiPy_param_1,
	.param .u64 .ptr .align 1 _Z15md5_kernel_findymPiPy_param_2,
	.param .u64 .ptr .align 1 _Z15md5_kernel_findymPiPy_param_3
)
{
	.local .align 16 .b8 	__local_depot0[64];
	.reg .b64 	%SP;
	.reg .b64 	%SPL;
	.reg .pred 	%p<21>;
	.reg .b16 	%rs<27>;
	.reg .b32 	%r<734>;
	.reg .b64 	%rd<133>;

	mov.u64 	%SPL, __local_depot0;
	ld.param.u64 	%rd43, [_Z15md5_kernel_findymPiPy_param_1];
	add.u64 	%rd1, %SPL, 0;
	mov.u32 	%r15, %ctaid.x;
	mov.u32 	%r16, %ntid.x;
	mov.u32 	%r17, %tid.x;
	mad.lo.s32 	%r1, %r15, %r16, %r17;
	setp.gt.u32 	%p1, %r1, 4194303;
	@%p1 bra 	$L__BB0_26;
	mov.b32 	%r18, 0;
	st.local.v4.b32 	[%rd1], {%r18, %r18, %r18, %r18};
	st.local.v4.b32 	[%rd1+16], {%r18, %r18, %r18, %r18};
	st.local.v4.b32 	[%rd1+32], {%r18, %r18, %r18, %r18};
	st.local.v4.b32 	[%rd1+48], {%r18, %r18, %r18, %r18};
	setp.eq.s64 	%p2, %rd43, 0;
	@%p2 bra 	$L__BB0_14;
	setp.lt.u64 	%p3, %rd43, 16;
	mov.b64 	%rd122, 0;
	@%p3 bra 	$L__BB0_5;
	mov.u64 	%rd49, d_prefix;
	add.s64 	%rd118, %rd49, 7;
	and.b64  	%rd122, %rd43, -16;
	mov.u64 	%rd119, %rd1;
	mov.u64 	%rd120, %rd122;
$L__BB0_4:
	.pragma "nounroll";
	ld.const.u8 	%r19, [%rd118+8];
	ld.const.u8 	%r20, [%rd118+7];
	prmt.b32 	%r21, %r20, %r19, 0x3340U;
	ld.const.u8 	%r22, [%rd118+6];
	ld.const.u8 	%r23, [%rd118+5];
	prmt.b32 	%r24, %r23, %r22, 0x3340U;
	prmt.b32 	%r25, %r24, %r21, 0x5410U;
	ld.const.u8 	%r26, [%rd118+4];
	ld.const.u8 	%r27, [%rd118+3];
	prmt.b32 	%r28, %r27, %r26, 0x3340U;
	ld.const.u8 	%r29, [%rd118+2];
	ld.const.u8 	%r30, [%rd118+1];
	prmt.b32 	%r31, %r30, %r29, 0x3340U;
	prmt.b32 	%r32, %r31, %r28, 0x5410U;
	ld.const.u8 	%r33, [%rd118];
	ld.const.u8 	%r34, [%rd118+-1];
	prmt.b32 	%r35, %r34, %r33, 0x3340U;
	ld.const.u8 	%r36, [%rd118+-2];
	ld.const.u8 	%r37, [%rd118+-3];
	prmt.b32 	%r38, %r37, %r36, 0x3340U;
	prmt.b32 	%r39, %r38, %r35, 0x5410U;
	ld.const.u8 	%r40, [%rd118+-4];
	ld.const.u8 	%r41, [%rd118+-5];
	prmt.b32 	%r42, %r41, %r40, 0x3340U;
	ld.const.u8 	%r43, [%rd118+-6];
	ld.const.u8 	%r44, [%rd118+-7];
	prmt.b32 	%r45, %r44, %r43, 0x3340U;
	prmt.b32 	%r46, %r45, %r42, 0x5410U;
	st.local.v4.b32 	[%rd119], {%r46, %r39, %r32, %r25};
	add.s64 	%rd120, %rd120, -16;
	add.s64 	%rd119, %rd119, 16;
	add.s64 	%rd118, %rd118, 16;
	setp.ne.s64 	%p4, %rd120, 0;
	@%p4 bra 	$L__BB0_4;
$L__BB0_5:
	and.b64  	%rd10, %rd43, 15;
	setp.eq.s64 	%p5, %rd10, 0;
	@%p5 bra 	$L__BB0_14;
	and.b64  	%rd11, %rd43, 7;
	setp.lt.u64 	%p6, %rd10, 8;
	@%p6 bra 	$L__BB0_8;
	mov.u64 	%rd50, d_prefix;
	add.s64 	%rd51, %rd50, %rd122;
	ld.const.u8 	%rs1, [%rd51];
	add.s64 	%rd52, %rd1, %rd122;
	st.local.u8 	[%rd52], %rs1;
	add.s64 	%rd53, %rd122, 1;
	and.b64  	%rd54, %rd53, 4294967295;
	add.s64 	%rd55, %rd50, %rd54;
	ld.const.u8 	%rs2, [%rd55];
	add.s64 	%rd56, %rd1, %rd54;
	st.local.u8 	[%rd56], %rs2;
	add.s64 	%rd57, %rd122, 2;
	and.b64  	%rd58, %rd57, 4294967295;
	add.s64 	%rd59, %rd50, %rd58;
	ld.const.u8 	%rs3, [%rd59];
	add.s64 	%rd60, %rd1, %rd58;
	st.local.u8 	[%rd60], %rs3;
	add.s64 	%rd61, %rd122, 3;
	and.b64  	%rd62, %rd61, 4294967295;
	add.s64 	%rd63, %rd50, %rd62;
	ld.const.u8 	%rs4, [%rd63];
	add.s64 	%rd64, %rd1, %rd62;
	st.local.u8 	[%rd64], %rs4;
	add.s64 	%rd65, %rd122, 4;
	and.b64  	%rd66, %rd65, 4294967295;
	add.s64 	%rd67, %rd50, %rd66;
	ld.const.u8 	%rs5, [%rd67];
	add.s64 	%rd68, %rd1, %rd66;
	st.local.u8 	[%rd68], %rs5;
	add.s64 	%rd69, %rd122, 5;
	and.b64  	%rd70, %rd69, 4294967295;
	add.s64 	%rd71, %rd50, %rd70;
	ld.const.u8 	%rs6, [%rd71];
	add.s64 	%rd72, %rd1, %rd70;
	st.local.u8 	[%rd72], %rs6;
	add.s64 	%rd73, %rd122, 6;
	and.b64  	%rd74, %rd73, 4294967295;
	add.s64 	%rd75, %rd50, %rd74;
	ld.const.u8 	%rs7, [%rd75];
	add.s64 	%rd76, %rd1, %rd74;
	st.local.u8 	[%rd76], %rs7;
	add.s64 	%rd77, %rd122, 7;
	and.b64  	%rd78, %rd77, 4294967295;
	add.s64 	%rd79, %rd50, %rd78;
	ld.const.u8 	%rs8, [%rd79];
	add.s64 	%rd80, %rd1, %rd78;
	st.local.u8 	[%rd80], %rs8;
	add.s64 	%rd81, %rd122, 8;
	and.b64  	%rd122, %rd81, 4294967295;
$L__BB0_8:
	setp.eq.s64 	%p7, %rd11, 0;
	@%p7 bra 	$L__BB0_14;
	and.b64  	%rd124, %rd43, 3;
	setp.lt.u64 	%p8, %rd11, 4;
	@%p8 bra 	$L__BB0_11;
	mov.u64 	%rd82, d_prefix;
	add.s64 	%rd83, %rd82, %rd122;
	ld.const.u8 	%rs9, [%rd83];
	add.s64 	%rd84, %rd1, %rd122;
	st.local.u8 	[%rd84], %rs9;
	add.s64 	%rd85, %rd122, 1;
	and.b64  	%rd86, %rd85, 4294967295;
	add.s64 	%rd87, %rd82, %rd86;
	ld.const.u8 	%rs10, [%rd87];
	add.s64 	%rd88, %rd1, %rd86;
	st.local.u8 	[%rd88], %rs10;
	add.s64 	%rd89, %rd122, 2;
	and.b64  	%rd90, %rd89, 4294967295;
	add.s64 	%rd91, %rd82, %rd90;
	ld.const.u8 	%rs11, [%rd91];
	add.s64 	%rd92, %rd1, %rd90;
	st.local.u8 	[%rd92], %rs11;
	add.s64 	%rd93, %rd122, 3;
	and.b64  	%rd94, %rd93, 4294967295;
	add.s64 	%rd95, %rd82, %rd94;
	ld.const.u8 	%rs12, [%rd95];
	add.s64 	%rd96, %rd1, %rd94;
	st.local.u8 	[%rd96], %rs12;
	add.s64 	%rd97, %rd122, 4;
	and.b64  	%rd122, %rd97, 4294967295;
$L__BB0_11:
	setp.eq.s64 	%p9, %rd124, 0;
	@%p9 bra 	$L__BB0_14;
	mov.u64 	%rd98, d_prefix;
$L__BB0_13:
	.pragma "nounroll";
	add.s64 	%rd99, %rd98, %rd122;
	ld.const.u8 	%rs13, [%rd99];
	add.s64 	%rd100, %rd1, %rd122;
	st.local.u8 	[%rd100], %rs13;
	add.s64 	%rd101, %rd122, 1;
	and.b64  	%rd122, %rd101, 4294967295;
	add.s64 	%rd124, %rd124, -1;
	setp.ne.s64 	%p10, %rd124, 0;
	@%p10 bra 	$L__BB0_13;
$L__BB0_14:
	ld.param.u64 	%rd115, [_Z15md5_kernel_findymPiPy_param_0];
	cvt.u64.u32 	%rd102, %r1;
	add.s64 	%rd21, %rd115, %rd102;
	cvt.u32.u64 	%r47, %rd43;
	and.b32  	%r2, %r47, 255;
	and.b64  	%rd22, %rd43, 255;
	add.s64 	%rd127, %rd1, %rd22;
	add.s64 	%rd126, %rd127, -1;
	mov.u32 	%r730, %r2;
	mov.u64 	%rd128, %rd21;
$L__BB0_15:
	mov.u64 	%rd26, %rd127;
	mov.u64 	%rd129, %rd126;
	mul.hi.u64 	%rd103, %rd128, -3689348814741910323;
	shr.u64 	%rd28, %rd103, 3;
	mul.lo.s64 	%rd104, %rd28, 10;
	sub.s64 	%rd105, %rd128, %rd104;
	cvt.u16.u64 	%rs14, %rd105;
	add.s16 	%rs15, %rs14, 48;
	add.s32 	%r4, %r730, 1;
	cvt.u64.u32 	%rd106, %r730;
	add.s64 	%rd107, %rd1, %rd106;
	st.local.u8 	[%rd107], %rs15;
	setp.gt.u64 	%p11, %rd128, 9;
	add.s64 	%rd127, %rd26, 1;
	add.s64 	%rd126, %rd129, 1;
	mov.u32 	%r730, %r4;
	mov.u64 	%rd128, %rd28;
	@%p11 bra 	$L__BB0_15;
	sub.s32 	%r48, %r4, %r2;
	shr.u32 	%r49, %r48, 31;
	add.s32 	%r50, %r48, %r49;
	shr.s32 	%r5, %r50, 1;
	setp.lt.s32 	%p12, %r48, 2;
	@%p12 bra 	$L__BB0_23;
	add.s32 	%r52, %r5, -1;
	and.b32  	%r6, %r5, 3;
	setp.lt.u32 	%p13, %r52, 3;
	mov.b32 	%r732, 0;
	@%p13 bra 	$L__BB0_20;
	and.b32  	%r732, %r5, 1073741820;
	neg.s32 	%r731, %r732;
	add.s64 	%rd108, %rd22, %rd1;
	add.s64 	%rd130, %rd108, 1;
$L__BB0_19:
	ld.local.u8 	%rs16, [%rd130+-1];
	ld.local.u8 	%rs17, [%rd129+1];
	st.local.u8 	[%rd130+-1], %rs17;
	st.local.u8 	[%rd129+1], %rs16;
	ld.local.u8 	%rs18, [%rd130];
	ld.local.u8 	%rs19, [%rd129];
	st.local.u8 	[%rd130], %rs19;
	st.local.u8 	[%rd129], %rs18;
	ld.local.u8 	%rs20, [%rd130+1];
	ld.local.u8 	%rs21, [%rd129+-1];
	st.local.u8 	[%rd130+1], %rs21;
	st.local.u8 	[%rd129+-1], %rs20;
	ld.local.u8 	%rs22, [%rd130+2];
	ld.local.u8 	%rs23, [%rd129+-2];
	st.local.u8 	[%rd130+2], %rs23;
	st.local.u8 	[%rd129+-2], %rs22;
	add.s32 	%r731, %r731, 4;
	add.s64 	%rd130, %rd130, 4;
	add.s64 	%rd129, %rd129, -4;
	setp.ne.s32 	%p14, %r731, 0;
	@%p14 bra 	$L__BB0_19;
$L__BB0_20:
	setp.eq.s32 	%p15, %r6, 0;
	@%p15 bra 	$L__BB0_23;
	cvt.u64.u32 	%rd109, %r732;
	sub.s64 	%rd132, %rd26, %rd109;
	add.s32 	%r53, %r732, %r2;
	cvt.u64.u32 	%rd110, %r53;
	add.s64 	%rd131, %rd1, %rd110;
	neg.s32 	%r733, %r6;
$L__BB0_22:
	.pragma "nounroll";
	ld.local.u8 	%rs24, [%rd131];
	ld.local.u8 	%rs25, [%rd132];
	st.local.u8 	[%rd131], %rs25;
	st.local.u8 	[%rd132], %rs24;
	add.s64 	%rd132, %rd132, -1;
	add.s64 	%rd131, %rd131, 1;
	add.s32 	%r733, %r733, 1;
	setp.ne.s32 	%p16, %r733, 0;
	@%p16 bra 	$L__BB0_22;
$L__BB0_23:
	and.b32  	%r54, %r4, 255;
	cvt.u64.u32 	%rd111, %r54;
	add.s64 	%rd112, %rd1, %rd111;
	mov.b16 	%rs26, 128;
	st.local.u8 	[%rd112], %rs26;
	shl.b32 	%r55, %r4, 3;
	and.b32  	%r56, %r55, 2040;
	ld.const.u32 	%r57, [k_table];
	ld.local.v4.u32 	{%r58, %r59, %r60, %r61}, [%rd1];
	add.s32 	%r62, %r57, %r58;
	add.s32 	%r63, %r62, -1;
	ld.const.u32 	%r64, [shift_amts];
	shf.l.wrap.b32 	%r65, %r63, %r63, %r64;
	add.s32 	%r66, %r65, -271733879;
	and.b32  	%r67, %r66, -271733879;
	sub.s32 	%r68, 271733878, %r65;
	and.b32  	%r69, %r68, -1732584194;
	or.b32  	%r70, %r69, %r67;
	ld.const.u32 	%r71, [k_table+4];
	add.s32 	%r72, %r70, %r71;
	add.s32 	%r73, %r72, %r59;
	add.s32 	%r74, %r73, 271733878;
	ld.const.u32 	%r75, [shift_amts+4];
	shf.l.wrap.b32 	%r76, %r74, %r74, %r75;
	add.s32 	%r77, %r76, %r66;
	not.b32 	%r78, %r77;
	and.b32  	%r79, %r66, %r77;
	and.b32  	%r80, %r78, -271733879;
	or.b32  	%r81, %r80, %r79;
	ld.const.u32 	%r82, [k_table+8];
	add.s32 	%r83, %r81, %r82;
	add.s32 	%r84, %r83, %r60;
	add.s32 	%r85, %r84, -1732584194;
	ld.const.u32 	%r86, [shift_amts+8];
	shf.l.wrap.b32 	%r87, %r85, %r85, %r86;
	add.s32 	%r88, %r87, %r77;
	and.b32  	%r89, %r77, %r88;
	not.b32 	%r90, %r88;
	and.b32  	%r91, %r66, %r90;
	or.b32  	%r92, %r91, %r89;
	ld.const.u32 	%r93, [k_table+12];
	add.s32 	%r94, %r92, %r93;
	add.s32 	%r95, %r94, %r61;
	add.s32 	%r96, %r95, -271733879;
	ld.const.u32 	%r97, [shift_amts+12];
	shf.l.wrap.b32 	%r98, %r96, %r96, %r97;
	add.s32 	%r99, %r98, %r88;
	and.b32  	%r100, %r88, %r99;
	not.b32 	%r101, %r99;
	and.b32  	%r102, %r77, %r101;
	or.b32  	%r103, %r102, %r100;
	ld.const.u32 	%r104, [k_table+16];
	ld.local.v4.u32 	{%r105, %r106, %r107, %r108}, [%rd1+16];
	add.s32 	%r109, %r103, %r66;
	add.s32 	%r110, %r109, %r104;
	add.s32 	%r111, %r110, %r105;
	ld.const.u32 	%r112, [shift_amts+16];
	shf.l.wrap.b32 	%r113, %r111, %r111, %r112;
	add.s32 	%r114, %r113, %r99;
	and.b32  	%r115, %r99, %r114;
	not.b32 	%r116, %r114;
	and.b32  	%r117, %r88, %r116;
	or.b32  	%r118, %r117, %r115;
	ld.const.u32 	%r119, [k_table+20];
	add.s32 	%r120, %r118, %r77;
	add.s32 	%r121, %r120, %r119;
	add.s32 	%r122, %r121, %r106;
	ld.const.u32 	%r123, [shift_amts+20];
	shf.l.wrap.b32 	%r124, %r122, %r122, %r123;
	add.s32 	%r125, %r124, %r114;
	and.b32  	%r126, %r114, %r125;
	not.b32 	%r127, %r125;
	and.b32  	%r128, %r99, %r127;
	or.b32  	%r129, %r128, %r126;
	ld.const.u32 	%r130, [k_table+24];
	add.s32 	%r131, %r129, %r88;
	add.s32 	%r132, %r131, %r130;
	add.s32 	%r133, %r132, %r107;
	ld.const.u32 	%r134, [shift_amts+24];
	shf.l.wrap.b32 	%r135, %r133, %r133, %r134;
	add.s32 	%r136, %r135, %r125;
	and.b32  	%r137, %r125, %r136;
	not.b32 	%r138, %r136;
	and.b32  	%r139, %r114, %r138;
	or.b32  	%r140, %r139, %r137;
	ld.const.u32 	%r141, [k_table+28];
	add.s32 	%r142, %r140, %r99;
	add.s32 	%r143, %r142, %r141;
	add.s32 	%r144, %r143, %r108;
	ld.const.u32 	%r145, [shift_amts+28];
	shf.l.wrap.b32 	%r146, %r144, %r144, %r145;
	add.s32 	%r147, %r146, %r136;
	and.b32  	%r148, %r136, %r147;
	not.b32 	%r149, %r147;
	and.b32  	%r150, %r125, %r149;
	or.b32  	%r151, %r150, %r148;
	ld.const.u32 	%r152, [k_table+32];
	ld.local.v4.u32 	{%r153, %r154, %r155, %r156}, [%rd1+32];
	add.s32 	%r157, %r151, %r114;
	add.s32 	%r158, %r157, %r152;
	add.s32 	%r159, %r158, %r153;
	ld.const.u32 	%r160, [shift_amts+32];
	shf.l.wrap.b32 	%r161, %r159, %r159, %r160;
	add.s32 	%r162, %r161, %r147;
	and.b32  	%r163, %r147, %r162;
	not.b32 	%r164, %r162;
	and.b32  	%r165, %r136, %r164;
	or.b32  	%r166, %r165, %r163;
	ld.const.u32 	%r167, [k_table+36];
	add.s32 	%r168, %r166, %r125;
	add.s32 	%r169, %r168, %r167;
	add.s32 	%r170, %r169, %r154;
	ld.const.u32 	%r171, [shift_amts+36];
	shf.l.wrap.b32 	%r172, %r170, %r170, %r171;
	add.s32 	%r173, %r172, %r162;
	and.b32  	%r174, %r162, %r173;
	not.b32 	%r175, %r173;
	and.b32  	%r176, %r147, %r175;
	or.b32  	%r177, %r176, %r174;
	ld.const.u32 	%r178, [k_table+40];
	add.s32 	%r179, %r177, %r136;
	add.s32 	%r180, %r179, %r178;
	add.s32 	%r181, %r180, %r155;
	ld.const.u32 	%r182, [shift_amts+40];
	shf.l.wrap.b32 	%r183, %r181, %r181, %r182;
	add.s32 	%r184, %r183, %r173;
	and.b32  	%r185, %r173, %r184;
	not.b32 	%r186, %r184;
	and.b32  	%r187, %r162, %r186;
	or.b32  	%r188, %r187, %r185;
	ld.const.u32 	%r189, [k_table+44];
	add.s32 	%r190, %r188, %r147;
	add.s32 	%r191, %r190, %r189;
	add.s32 	%r192, %r191, %r156;
	ld.const.u32 	%r193, [shift_amts+44];
	shf.l.wrap.b32 	%r194, %r192, %r192, %r193;
	add.s32 	%r195, %r194, %r184;
	and.b32  	%r196, %r184, %r195;
	not.b32 	%r197, %r195;
	and.b32  	%r198, %r173, %r197;
	or.b32  	%r199, %r198, %r196;
	ld.const.u32 	%r200, [k_table+48];
	.pragma "used_bytes_mask 61695";
	ld.local.v4.u32 	{%r201, %r202, %r203, %r204}, [%rd1+48];
	add.s32 	%r205, %r199, %r162;
	add.s32 	%r206, %r205, %r200;
	add.s32 	%r207, %r206, %r201;
	ld.const.u32 	%r208, [shift_amts+48];
	shf.l.wrap.b32 	%r209, %r207, %r207, %r208;
	add.s32 	%r210, %r209, %r195;
	and.b32  	%r211, %r195, %r210;
	not.b32 	%r212, %r210;
	and.b32  	%r213, %r184, %r212;
	or.b32  	%r214, %r213, %r211;
	ld.const.u32 	%r215, [k_table+52];
	add.s32 	%r216, %r214, %r173;
	add.s32 	%r217, %r216, %r215;
	add.s32 	%r218, %r217, %r202;
	ld.const.u32 	%r219, [shift_amts+52];
	shf.l.wrap.b32 	%r220, %r218, %r218, %r219;
	add.s32 	%r221, %r220, %r210;
	and.b32  	%r222, %r210, %r221;
	not.b32 	%r223, %r221;
	and.b32  	%r224, %r195, %r223;
	or.b32  	%r225, %r224, %r222;
	ld.const.u32 	%r226, [k_table+56];
	add.s32 	%r227, %r225, %r184;
	add.s32 	%r228, %r227, %r226;
	add.s32 	%r229, %r228, %r56;
	ld.const.u32 	%r230, [shift_amts+56];
	shf.l.wrap.b32 	%r231, %r229, %r229, %r230;
	add.s32 	%r232, %r231, %r221;
	and.b32  	%r233, %r221, %r232;
	not.b32 	%r234, %r232;
	and.b32  	%r235, %r210, %r234;
	or.b32  	%r236, %r235, %r233;
	ld.const.u32 	%r237, [k_table+60];
	add.s32 	%r238, %r236, %r195;
	add.s32 	%r239, %r238, %r237;
	add.s32 	%r240, %r239, %r204;
	ld.const.u32 	%r241, [shift_amts+60];
	shf.l.wrap.b32 	%r242, %r240, %r240, %r241;
	add.s32 	%r243, %r242, %r232;
	and.b32  	%r244, %r221, %r243;
	and.b32  	%r245, %r232, %r223;
	or.b32  	%r246, %r244, %r245;
	ld.const.u32 	%r247, [k_table+64];
	add.s32 	%r248, %r246, %r210;
	add.s32 	%r249, %r248, %r247;
	add.s32 	%r250, %r249, %r59;
	ld.const.u32 	%r251, [shift_amts+64];
	shf.l.wrap.b32 	%r252, %r250, %r250, %r251;
	add.s32 	%r253, %r252, %r243;
	and.b32  	%r254, %r232, %r253;
	and.b32  	%r255, %r243, %r234;
	or.b32  	%r256, %r254, %r255;
	ld.const.u32 	%r257, [k_table+68];
	add.s32 	%r258, %r256, %r221;
	add.s32 	%r259, %r258, %r257;
	add.s32 	%r260, %r259, %r107;
	ld.const.u32 	%r261, [shift_amts+68];
	shf.l.wrap.b32 	%r262, %r260, %r260, %r261;
	add.s32 	%r263, %r262, %r253;
	and.b32  	%r264, %r243, %r263;
	not.b32 	%r265, %r243;
	and.b32  	%r266, %r253, %r265;
	or.b32  	%r267, %r264, %r266;
	ld.const.u32 	%r268, [k_table+72];
	add.s32 	%r269, %r267, %r232;
	add.s32 	%r270, %r269, %r268;
	add.s32 	%r271, %r270, %r156;
	ld.const.u32 	%r272, [shift_amts+72];
	shf.l.wrap.b32 	%r273, %r271, %r271, %r272;
	add.s32 	%r274, %r273, %r263;
	and.b32  	%r275, %r253, %r274;
	not.b32 	%r276, %r253;
	and.b32  	%r277, %r263, %r276;
	or.b32  	%r278, %r275, %r277;
	ld.const.u32 	%r279, [k_table+76];
	add.s32 	%r280, %r278, %r243;
	add.s32 	%r281, %r280, %r279;
	add.s32 	%r282, %r281, %r58;
	ld.const.u32 	%r283, [shift_amts+76];
	shf.l.wrap.b32 	%r284, %r282, %r282, %r283;
	add.s32 	%r285, %r284, %r274;
	and.b32  	%r286, %r263, %r285;
	not.b32 	%r287, %r263;
	and.b32  	%r288, %r274, %r287;
	or.b32  	%r289, %r286, %r288;
	ld.const.u32 	%r290, [k_table+80];
	add.s32 	%r291, %r289, %r253;
	add.s32 	%r292, %r291, %r290;
	add.s32 	%r293, %r292, %r106;
	ld.const.u32 	%r294, [shift_amts+80];
	shf.l.wrap.b32 	%r295, %r293, %r293, %r294;
	add.s32 	%r296, %r295, %r285;
	and.b32  	%r297, %r274, %r296;
	not.b32 	%r298, %r274;
	and.b32  	%r299, %r285, %r298;
	or.b32  	%r300, %r297, %r299;
	ld.const.u32 	%r301, [k_table+84];
	add.s32 	%r302, %r300, %r263;
	add.s32 	%r303, %r302, %r301;
	add.s32 	%r304, %r303, %r155;
	ld.const.u32 	%r305, [shift_amts+84];
	shf.l.wrap.b32 	%r306, %r304, %r304, %r305;
	add.s32 	%r307, %r306, %r296;
	and.b32  	%r308, %r285, %r307;
	not.b32 	%r309, %r285;
	and.b32  	%r310, %r296, %r309;
	or.b32  	%r311, %r308, %r310;
	ld.const.u32 	%r312, [k_table+88];
	add.s32 	%r313, %r311, %r274;
	add.s32 	%r314, %r313, %r312;
	add.s32 	%r315, %r314, %r204;
	ld.const.u32 	%r316, [shift_amts+88];
	shf.l.wrap.b32 	%r317, %r315, %r315, %r316;
	add.s32 	%r318, %r317, %r307;
	and.b32  	%r319, %r296, %r318;
	not.b32 	%r320, %r296;
	and.b32  	%r321, %r307, %r320;
	or.b32  	%r322, %r319, %r321;
	ld.const.u32 	%r323, [k_table+92];
	add.s32 	%r324, %r322, %r285;
	add.s32 	%r325, %r324, %r323;
	add.s32 	%r326, %r325, %r105;
	ld.const.u32 	%r327, [shift_amts+92];
	shf.l.wrap.b32 	%r328, %r326, %r326, %r327;
	add.s32 	%r329, %r328, %r318;
	and.b32  	%r330, %r307, %r329;
	not.b32 	%r331, %r307;
	and.b32  	%r332, %r318, %r331;
	or.b32  	%r333, %r330, %r332;
	ld.const.u32 	%r334, [k_table+96];
	add.s32 	%r335, %r333, %r296;
	add.s32 	%r336, %r335, %r334;
	add.s32 	%r337, %r336, %r154;
	ld.const.u32 	%r338, [shift_amts+96];
	shf.l.wrap.b32 	%r339, %r337, %r337, %r338;
	add.s32 	%r340, %r339, %r329;
	and.b32  	%r341, %r318, %r340;
	not.b32 	%r342, %r318;
	and.b32  	%r343, %r329, %r342;
	or.b32  	%r344, %r341, %r343;
	ld.const.u32 	%r345, [k_table+100];
	add.s32 	%r346, %r344, %r307;
	add.s32 	%r347, %r346, %r345;
	add.s32 	%r348, %r347, %r56;
	ld.const.u32 	%r349, [shift_amts+100];
	shf.l.wrap.b32 	%r350, %r348, %r348, %r349;
	add.s32 	%r351, %r350, %r340;
	and.b32  	%r352, %r329, %r351;
	not.b32 	%r353, %r329;
	and.b32  	%r354, %r340, %r353;
	or.b32  	%r355, %r352, %r354;
	ld.const.u32 	%r356, [k_table+104];
	add.s32 	%r357, %r355, %r318;
	add.s32 	%r358, %r357, %r356;
	add.s32 	%r359, %r358, %r61;
	ld.const.u32 	%r360, [shift_amts+104];
	shf.l.wrap.b32 	%r361, %r359, %r359, %r360;
	add.s32 	%r362, %r361, %r351;
	and.b32  	%r363, %r340, %r362;
	not.b32 	%r364, %r340;
	and.b32  	%r365, %r351, %r364;
	or.b32  	%r366, %r363, %r365;
	ld.const.u32 	%r367, [k_table+108];
	add.s32 	%r368, %r366, %r329;
	add.s32 	%r369, %r368, %r367;
	add.s32 	%r370, %r369, %r153;
	ld.const.u32 	%r371, [shift_amts+108];
	shf.l.wrap.b32 	%r372, %r370, %r370, %r371;
	add.s32 	%r373, %r372, %r362;
	and.b32  	%r374, %r351, %r373;
	not.b32 	%r375, %r351;
	and.b32  	%r376, %r362, %r375;
	or.b32  	%r377, %r374, %r376;
	ld.const.u32 	%r378, [k_table+112];
	add.s32 	%r379, %r377, %r340;
	add.s32 	%r380, %r379, %r378;
	add.s32 	%r381, %r380, %r202;
	ld.const.u32 	%r382, [shift_amts+112];
	shf.l.wrap.b32 	%r383, %r381, %r381, %r382;
	add.s32 	%r384, %r383, %r373;
	and.b32  	%r385, %r362, %r384;
	not.b32 	%r386, %r362;
	and.b32  	%r387, %r373, %r386;
	or.b32  	%r388, %r385, %r387;
	ld.const.u32 	%r389, [k_table+116];
	add.s32 	%r390, %r388, %r351;
	add.s32 	%r391, %r390, %r389;
	add.s32 	%r392, %r391, %r60;
	ld.const.u32 	%r393, [shift_amts+116];
	shf.l.wrap.b32 	%r394, %r392, %r392, %r393;
	add.s32 	%r395, %r394, %r384;
	and.b32  	%r396, %r373, %r395;
	not.b32 	%r397, %r373;
	and.b32  	%r398, %r384, %r397;
	or.b32  	%r399, %r396, %r398;
	ld.const.u32 	%r400, [k_table+120];
	add.s32 	%r401, %r399, %r362;
	add.s32 	%r402, %r401, %r400;
	add.s32 	%r403, %r402, %r108;
	ld.const.u32 	%r404, [shift_amts+120];
	shf.l.wrap.b32 	%r405, %r403, %r403, %r404;
	add.s32 	%r406, %r405, %r395;
	and.b32  	%r407, %r384, %r406;
	not.b32 	%r408, %r384;
	and.b32  	%r409, %r395, %r408;
	or.b32  	%r410, %r407, %r409;
	ld.const.u32 	%r411, [k_table+124];
	add.s32 	%r412, %r410, %r373;
	add.s32 	%r413, %r412, %r411;
	add.s32 	%r414, %r413, %r201;
	ld.const.u32 	%r415, [shift_amts+124];
	shf.l.wrap.b32 	%r416, %r414, %r414, %r415;
	add.s32 	%r417, %r416, %r406;
	xor.b32  	%r418, %r406, %r417;
	xor.b32  	%r419, %r418, %r395;
	ld.const.u32 	%r420, [k_table+128];
	add.s32 	%r421, %r419, %r384;
	add.s32 	%r422, %r421, %r420;
	add.s32 	%r423, %r422, %r106;
	ld.const.u32 	%r424, [shift_amts+128];
	shf.l.wrap.b32 	%r425, %r423, %r423, %r424;
	add.s32 	%r426, %r425, %r417;
	xor.b32  	%r427, %r417, %r426;
	xor.b32  	%r428, %r427, %r406;
	ld.const.u32 	%r429, [k_table+132];
	add.s32 	%r430, %r428, %r395;
	add.s32 	%r431, %r430, %r429;
	add.s32 	%r432, %r431, %r153;
	ld.const.u32 	%r433, [shift_amts+132];
	shf.l.wrap.b32 	%r434, %r432, %r432, %r433;
	add.s32 	%r435, %r434, %r426;
	xor.b32  	%r436, %r426, %r435;
	xor.b32  	%r437, %r436, %r417;
	ld.const.u32 	%r438, [k_table+136];
	add.s32 	%r439, %r437, %r406;
	add.s32 	%r440, %r439, %r438;
	add.s32 	%r441, %r440, %r156;
	ld.const.u32 	%r442, [shift_amts+136];
	shf.l.wrap.b32 	%r443, %r441, %r441, %r442;
	add.s32 	%r444, %r443, %r435;
	xor.b32  	%r445, %r435, %r444;
	xor.b32  	%r446, %r445, %r426;
	ld.const.u32 	%r447, [k_table+140];
	add.s32 	%r448, %r446, %r417;
	add.s32 	%r449, %r448, %r447;
	add.s32 	%r450, %r449, %r56;
	ld.const.u32 	%r451, [shift_amts+140];
	shf.l.wrap.b32 	%r452, %r450, %r450, %r451;
	add.s32 	%r453, %r452, %r444;
	xor.b32  	%r454, %r444, %r453;
	xor.b32  	%r455, %r454, %r435;
	ld.const.u32 	%r456, [k_table+144];
	add.s32 	%r457, %r455, %r426;
	add.s32 	%r458, %r457, %r456;
	add.s32 	%r459, %r458, %r59;
	ld.const.u32 	%r460, [shift_amts+144];
	shf.l.wrap.b32 	%r461, %r459, %r459, %r460;
	add.s32 	%r462, %r461, %r453;
	xor.b32  	%r463, %r453, %r462;
	xor.b32  	%r464, %r463, %r444;
	ld.const.u32 	%r465, [k_table+148];
	add.s32 	%r466, %r464, %r435;
	add.s32 	%r467, %r466, %r465;
	add.s32 	%r468, %r467, %r105;
	ld.const.u32 	%r469, [shift_amts+148];
	shf.l.wrap.b32 	%r470, %r468, %r468, %r469;
	add.s32 	%r471, %r470, %r462;
	xor.b32  	%r472, %r462, %r471;
	xor.b32  	%r473, %r472, %r453;
	ld.const.u32 	%r474, [k_table+152];
	add.s32 	%r475, %r473, %r444;
	add.s32 	%r476, %r475, %r474;
	add.s32 	%r477, %r476, %r108;
	ld.const.u32 	%r478, [shift_amts+152];
	shf.l.wrap.b32 	%r479, %r477, %r477, %r478;
	add.s32 	%r480, %r479, %r471;
	xor.b32  	%r481, %r471, %r480;
	xor.b32  	%r482, %r481, %r462;
	ld.const.u32 	%r483, [k_table+156];
	add.s32 	%r484, %r482, %r453;
	add.s32 	%r485, %r484, %r483;
	add.s32 	%r486, %r485, %r155;
	ld.const.u32 	%r487, [shift_amts+156];
	shf.l.wrap.b32 	%r488, %r486, %r486, %r487;
	add.s32 	%r489, %r488, %r480;
	xor.b32  	%r490, %r480, %r489;
	xor.b32  	%r491, %r490, %r471;
	ld.const.u32 	%r492, [k_table+160];
	add.s32 	%r493, %r491, %r462;
	add.s32 	%r494, %r493, %r492;
	add.s32 	%r495, %r494, %r202;
	ld.const.u32 	%r496, [shift_amts+160];
	shf.l.wrap.b32 	%r497, %r495, %r495, %r496;
	add.s32 	%r498, %r497, %r489;
	xor.b32  	%r499, %r489, %r498;
	xor.b32  	%r500, %r499, %r480;
	ld.const.u32 	%r501, [k_table+164];
	add.s32 	%r502, %r500, %r471;
	add.s32 	%r503, %r502, %r501;
	add.s32 	%r504, %r503, %r58;
	ld.const.u32 	%r505, [shift_amts+164];
	shf.l.wrap.b32 	%r506, %r504, %r504, %r505;
	add.s32 	%r507, %r506, %r498;
	xor.b32  	%r508, %r498, %r507;
	xor.b32  	%r509, %r508, %r489;
	ld.const.u32 	%r510, [k_table+168];
	add.s32 	%r511, %r509, %r480;
	add.s32 	%r512, %r511, %r510;
	add.s32 	%r513, %r512, %r61;
	ld.const.u32 	%r514, [shift_amts+168];
	shf.l.wrap.b32 	%r515, %r513, %r513, %r514;
	add.s32 	%r516, %r515, %r507;
	xor.b32  	%r517, %r507, %r516;
	xor.b32  	%r518, %r517, %r498;
	ld.const.u32 	%r519, [k_table+172];
	add.s32 	%r520, %r518, %r489;
	add.s32 	%r521, %r520, %r519;
	add.s32 	%r522, %r521, %r107;
	ld.const.u32 	%r523, [shift_amts+172];
	shf.l.wrap.b32 	%r524, %r522, %r522, %r523;
	add.s32 	%r525, %r524, %r516;
	xor.b32  	%r526, %r516, %r525;
	xor.b32  	%r527, %r526, %r507;
	ld.const.u32 	%r528, [k_table+176];
	add.s32 	%r529, %r527, %r498;
	add.s32 	%r530, %r529, %r528;
	add.s32 	%r531, %r530, %r154;
	ld.const.u32 	%r532, [shift_amts+176];
	shf.l.wrap.b32 	%r533, %r531, %r531, %r532;
	add.s32 	%r534, %r533, %r525;
	xor.b32  	%r535, %r525, %r534;
	xor.b32  	%r536, %r535, %r516;
	ld.const.u32 	%r537, [k_table+180];
	add.s32 	%r538, %r536, %r507;
	add.s32 	%r539, %r538, %r537;
	add.s32 	%r540, %r539, %r201;
	ld.const.u32 	%r541, [shift_amts+180];
	shf.l.wrap.b32 	%r542, %r540, %r540, %r541;
	add.s32 	%r543, %r542, %r534;
	xor.b32  	%r544, %r534, %r543;
	xor.b32  	%r545, %r544, %r525;
	ld.const.u32 	%r546, [k_table+184];
	add.s32 	%r547, %r545, %r516;
	add.s32 	%r548, %r547, %r546;
	add.s32 	%r549, %r548, %r204;
	ld.const.u32 	%r550, [shift_amts+184];
	shf.l.wrap.b32 	%r551, %r549, %r549, %r550;
	add.s32 	%r552, %r551, %r543;
	xor.b32  	%r553, %r543, %r552;
	xor.b32  	%r554, %r553, %r534;
	ld.const.u32 	%r555, [k_table+188];
	add.s32 	%r556, %r554, %r525;
	add.s32 	%r557, %r556, %r555;
	add.s32 	%r558, %r557, %r60;
	ld.const.u32 	%r559, [shift_amts+188];
	shf.l.wrap.b32 	%r560, %r558, %r558, %r559;
	add.s32 	%r561, %r560, %r552;
	not.b32 	%r562, %r543;
	or.b32  	%r563, %r561, %r562;
	xor.b32  	%r564, %r563, %r552;
	ld.const.u32 	%r565, [k_table+192];
	add.s32 	%r566, %r564, %r534;
	add.s32 	%r567, %r566, %r565;
	add.s32 	%r568, %r567, %r58;
	ld.const.u32 	%r569, [shift_amts+192];
	shf.l.wrap.b32 	%r570, %r568, %r568, %r569;
	add.s32 	%r571, %r570, %r561;
	not.b32 	%r572, %r552;
	or.b32  	%r573, %r571, %r572;
	xor.b32  	%r574, %r573, %r561;
	ld.const.u32 	%r575, [k_table+196];
	add.s32 	%r576, %r574, %r543;
	add.s32 	%r577, %r576, %r575;
	add.s32 	%r578, %r577, %r108;
	ld.const.u32 	%r579, [shift_amts+196];
	shf.l.wrap.b32 	%r580, %r578, %r578, %r579;
	add.s32 	%r581, %r580, %r571;
	not.b32 	%r582, %r561;
	or.b32  	%r583, %r581, %r582;
	xor.b32  	%r584, %r583, %r571;
	ld.const.u32 	%r585, [k_table+200];
	add.s32 	%r586, %r584, %r552;
	add.s32 	%r587, %r586, %r585;
	add.s32 	%r588, %r587, %r56;
	ld.const.u32 	%r589, [shift_amts+200];
	shf.l.wrap.b32 	%r590, %r588, %r588, %r589;
	add.s32 	%r591, %r590, %r581;
	not.b32 	%r592, %r571;
	or.b32  	%r593, %r591, %r592;
	xor.b32  	%r594, %r593, %r581;
	ld.const.u32 	%r595, [k_table+204];
	add.s32 	%r596, %r594, %r561;
	add.s32 	%r597, %r596, %r595;
	add.s32 	%r598, %r597, %r106;
	ld.const.u32 	%r599, [shift_amts+204];
	shf.l.wrap.b32 	%r600, %r598, %r598, %r599;
	add.s32 	%r601, %r600, %r591;
	not.b32 	%r602, %r581;
	or.b32  	%r603, %r601, %r602;
	xor.b32  	%r604, %r603, %r591;
	ld.const.u32 	%r605, [k_table+208];
	add.s32 	%r606, %r604, %r571;
	add.s32 	%r607, %r606, %r605;
	add.s32 	%r608, %r607, %r201;
	ld.const.u32 	%r609, [shift_amts+208];
	shf.l.wrap.b32 	%r610, %r608, %r608, %r609;
	add.s32 	%r611, %r610, %r601;
	not.b32 	%r612, %r591;
	or.b32  	%r613, %r611, %r612;
	xor.b32  	%r614, %r613, %r601;
	ld.const.u32 	%r615, [k_table+212];
	add.s32 	%r616, %r614, %r581;
	add.s32 	%r617, %r616, %r615;
	add.s32 	%r618, %r617, %r61;
	ld.const.u32 	%r619, [shift_amts+212];
	shf.l.wrap.b32 	%r620, %r618, %r618, %r619;
	add.s32 	%r621, %r620, %r611;
	not.b32 	%r622, %r601;
	or.b32  	%r623, %r621, %r622;
	xor.b32  	%r624, %r623, %r611;
	ld.const.u32 	%r625, [k_table+216];
	add.s32 	%r626, %r624, %r591;
	add.s32 	%r627, %r626, %r625;
	add.s32 	%r628, %r627, %r155;
	ld.const.u32 	%r629, [shift_amts+216];
	shf.l.wrap.b32 	%r630, %r628, %r628, %r629;
	add.s32 	%r631, %r630, %r621;
	not.b32 	%r632, %r611;
	or.b32  	%r633, %r631, %r632;
	xor.b32  	%r634, %r633, %r621;
	ld.const.u32 	%r635, [k_table+220];
	add.s32 	%r636, %r634, %r601;
	add.s32 	%r637, %r636, %r635;
	add.s32 	%r638, %r637, %r59;
	ld.const.u32 	%r639, [shift_amts+220];
	shf.l.wrap.b32 	%r640, %r638, %r638, %r639;
	add.s32 	%r641, %r640, %r631;
	not.b32 	%r642, %r621;
	or.b32  	%r643, %r641, %r642;
	xor.b32  	%r644, %r643, %r631;
	ld.const.u32 	%r645, [k_table+224];
	add.s32 	%r646, %r644, %r611;
	add.s32 	%r647, %r646, %r645;
	add.s32 	%r648, %r647, %r153;
	ld.const.u32 	%r649, [shift_amts+224];
	shf.l.wrap.b32 	%r650, %r648, %r648, %r649;
	add.s32 	%r651, %r650, %r641;
	not.b32 	%r652, %r631;
	or.b32  	%r653, %r651, %r652;
	xor.b32  	%r654, %r653, %r641;
	ld.const.u32 	%r655, [k_table+228];
	add.s32 	%r656, %r654, %r621;
	add.s32 	%r657, %r656, %r655;
	add.s32 	%r658, %r657, %r204;
	ld.const.u32 	%r659, [shift_amts+228];
	shf.l.wrap.b32 	%r660, %r658, %r658, %r659;
	add.s32 	%r661, %r660, %r651;
	not.b32 	%r662, %r641;
	or.b32  	%r663, %r661, %r662;
	xor.b32  	%r664, %r663, %r651;
	ld.const.u32 	%r665, [k_table+232];
	add.s32 	%r666, %r664, %r631;
	add.s32 	%r667, %r666, %r665;
	add.s32 	%r668, %r667, %r107;
	ld.const.u32 	%r669, [shift_amts+232];
	shf.l.wrap.b32 	%r670, %r668, %r668, %r669;
	add.s32 	%r671, %r670, %r661;
	not.b32 	%r672, %r651;
	or.b32  	%r673, %r671, %r672;
	xor.b32  	%r674, %r673, %r661;
	ld.const.u32 	%r675, [k_table+236];
	add.s32 	%r676, %r674, %r641;
	add.s32 	%r677, %r676, %r675;
	add.s32 	%r678, %r677, %r202;
	ld.const.u32 	%r679, [shift_amts+236];
	shf.l.wrap.b32 	%r680, %r678, %r678, %r679;
	add.s32 	%r681, %r680, %r671;
	not.b32 	%r682, %r661;
	or.b32  	%r683, %r681, %r682;
	xor.b32  	%r684, %r683, %r671;
	ld.const.u32 	%r685, [k_table+240];
	add.s32 	%r686, %r684, %r651;
	add.s32 	%r687, %r686, %r685;
	add.s32 	%r688, %r687, %r105;
	ld.const.u32 	%r689, [shift_amts+240];
	shf.l.wrap.b32 	%r690, %r688, %r688, %r689;
	add.s32 	%r691, %r690, %r681;
	not.b32 	%r692, %r671;
	or.b32  	%r693, %r691, %r692;
	xor.b32  	%r694, %r693, %r681;
	ld.const.u32 	%r695, [k_table+244];
	add.s32 	%r696, %r694, %r661;
	add.s32 	%r697, %r696, %r695;
	add.s32 	%r698, %r697, %r156;
	ld.const.u32 	%r699, [shift_amts+244];
	shf.l.wrap.b32 	%r700, %r698, %r698, %r699;
	add.s32 	%r701, %r700, %r691;
	not.b32 	%r702, %r681;
	or.b32  	%r703, %r701, %r702;
	xor.b32  	%r704, %r703, %r691;
	ld.const.u32 	%r705, [k_table+248];
	add.s32 	%r706, %r704, %r671;
	add.s32 	%r707, %r706, %r705;
	add.s32 	%r708, %r707, %r60;
	ld.const.u32 	%r709, [shift_amts+248];
	shf.l.wrap.b32 	%r710, %r708, %r708, %r709;
	add.s32 	%r711, %r710, %r701;
	not.b32 	%r712, %r691;
	or.b32  	%r713, %r711, %r712;
	xor.b32  	%r714, %r713, %r701;
	ld.const.u32 	%r715, [k_table+252];
	add.s32 	%r716, %r714, %r681;
	add.s32 	%r717, %r716, %r715;
	add.s32 	%r718, %r717, %r154;
	ld.const.u32 	%r719, [shift_amts+252];
	shf.l.wrap.b32 	%r720, %r718, %r718, %r719;
	add.s32 	%r721, %r720, %r711;
	add.s32 	%r723, %r691, 1732584193;
	add.s32 	%r724, %r721, 43913;
	ld.const.u32 	%r725, [d_target_a];
	setp.ne.s32 	%p17, %r723, %r725;
	and.b32  	%r726, %r724, 65535;
	ld.const.u32 	%r727, [d_target_b];
	setp.ne.s32 	%p18, %r726, %r727;
	or.pred  	%p19, %p17, %p18;
	@%p19 bra 	$L__BB0_26;
	ld.param.u64 	%rd116, [_Z15md5_kernel_findymPiPy_param_2];
	cvta.to.global.u64 	%rd113, %rd116;
	atom.relaxed.global.cas.b32 	%r729, [%rd113], -1, %r1;
	setp.ne.s32 	%p20, %r729, -1;
	@%p20 bra 	$L__BB0_26;
	ld.param.u64 	%rd117, [_Z15md5_kernel_findymPiPy_param_3];
	cvta.to.global.u64 	%rd114, %rd117;
	st.global.u64 	[%rd114], %rd21;
$L__BB0_26:
	ret;

}


// ===== COMPILED SASS (sm_100) =====

	.target	sm_100

	.elftype	@"ET_EXEC"


//--------------------- .note.nv.tkinfo           --------------------------
	.section	.note.nv.tkinfo,"",@"SHT_NOTE"
	.sectionflags	@"SHF_NOTE_NV_TKINFO"
	.tkinfo
        /*0018*/ 	.word	0x00000002
        /*0030*/ 	.string	""
        /*0030*/ 	.string	"ptxas"
        /*0030*/ 	.string	"Cuda compilation tools, release 13.0, V13.0.88"
        /*0030*/ 	.string	"Build cuda_13.0.r13.0/compiler.36424714_0"
        /*0030*/ 	.string	"-arch sm_100 -m 64 "



//--------------------- .note.nv.cuinfo           --------------------------
	.section	.note.nv.cuinfo,"",@"SHT_NOTE"
	.sectionflags	@"SHF_NOTE_NV_CUINFO"
        /*0018*/ 	.short	0x0002
        /*001a*/ 	.short	0x0064
        /*001c*/ 	.short	0x0082
	.zero		2


//--------------------- .nv.info                  --------------------------
	.section	.nv.info,"",@"SHT_CUDA_INFO"
	.align	4


	//----- nvinfo : EIATTR_REGCOUNT
	.align		4
        /*0000*/ 	.byte	0x04, 0x2f
        /*0002*/ 	.short	(.L_6 - .L_5)
	.align		4
.L_5:
        /*0004*/ 	.word	index@(_Z15md5_kernel_findymPiPy)
        /*0008*/ 	.word	0x0000001e


	//----- nvinfo : EIATTR_FRAME_SIZE
	.align		4
.L_6:
        /*000c*/ 	.byte	0x04, 0x11
        /*000e*/ 	.short	(.L_8 - .L_7)
	.align		4
.L_7:
        /*0010*/ 	.word	index@(_Z15md5_kernel_findymPiPy)
        /*0014*/ 	.word	0x00000040


	//----- nvinfo : EIATTR_MIN_STACK_SIZE
	.align		4
.L_8:
        /*0018*/ 	.byte	0x04, 0x12
        /*001a*/ 	.short	(.L_10 - .L_9)
	.align		4
.L_9:
        /*001c*/ 	.word	index@(_Z15md5_kernel_findymPiPy)
        /*0020*/ 	.word	0x00000040
.L_10:


//--------------------- .nv.compat                --------------------------
	.section	.nv.compat,"",@"SHT_CUDA_COMPAT_INFO"
	.align	4
        /*0000*/ 	.byte	0x02, 0x09, 0x00, 0x00, 0x02, 0x02, 0x01, 0x00, 0x02, 0x05, 0x05, 0x00, 0x03, 0x07, 0x01, 0x01
        /*0010*/ 	.byte	0x02, 0x03, 0x00, 0x00, 0x02, 0x06, 0x01, 0x00, 0x04, 0x0b, 0x08, 0x00, 0x09, 0x00, 0x00, 0x00
        /*0020*/ 	.byte	0x00, 0x00, 0x00, 0x00


//--------------------- .nv.info._Z15md5_kernel_findymPiPy --------------------------
	.section	.nv.info._Z15md5_kernel_findymPiPy,"",@"SHT_CUDA_INFO"
	.sectionflags	@""
	.align	4


	//----- nvinfo : EIATTR_CUDA_API_VERSION
	.align		4
        /*0000*/ 	.byte	0x04, 0x37
        /*0002*/ 	.short	(.L_12 - .L_11)
.L_11:
        /*0004*/ 	.word	0x00000082


	//----- nvinfo : EIATTR_KPARAM_INFO
	.align		4
.L_12:
        /*0008*/ 	.byte	0x04, 0x17
        /*000a*/ 	.short	(.L_14 - .L_13)
.L_13:
        /*000c*/ 	.word	0x00000000
        /*0010*/ 	.short	0x0003
        /*0012*/ 	.short	0x0018
        /*0014*/ 	.byte	0x00, 0xf5, 0x21, 0x00


	//----- nvinfo : EIATTR_KPARAM_INFO
	.align		4
.L_14:
        /*0018*/ 	.byte	0x04, 0x17
        /*001a*/ 	.short	(.L_16 - .L_15)
.L_15:
        /*001c*/ 	.word	0x00000000
        /*0020*/ 	.short	0x0002
        /*0022*/ 	.short	0x0010
        /*0024*/ 	.byte	0x00, 0xf5, 0x21, 0x00


	//----- nvinfo : EIATTR_KPARAM_INFO
	.align		4
.L_16:
        /*0028*/ 	.byte	0x04, 0x17
        /*002a*/ 	.short	(.L_18 - .L_17)
.L_17:
        /*002c*/ 	.word	0x00000000
        /*0030*/ 	.short	0x0001
        /*0032*/ 	.short	0x0008
        /*0034*/ 	.byte	0x00, 0xf0, 0x21, 0x00


	//----- nvinfo : EIATTR_KPARAM_INFO
	.align		4
.L_18:
        /*0038*/ 	.byte	0x04, 0x17
        /*003a*/ 	.short	(.L_20 - .L_19)
.L_19:
        /*003c*/ 	.word	0x00000000
        /*0040*/ 	.short	0x0000
        /*0042*/ 	.short	0x0000
        /*0044*/ 	.byte	0x00, 0xf0, 0x21, 0x00


	//----- nvinfo : EIATTR_SPARSE_MMA_MASK
	.align		4
.L_20:
        /*0048*/ 	.byte	0x03, 0x50
        /*004a*/ 	.short	0x0000


	//----- nvinfo : EIATTR_MAXREG_COUNT
	.align		4
        /*004c*/ 	.byte	0x03, 0x1b
        /*004e*/ 	.short	0x00ff


	//----- nvinfo : EIATTR_MERCURY_ISA_VERSION
	.align		4
        /*0050*/ 	.byte	0x03, 0x5f
        /*0052*/ 	.short	0x0101


	//----- nvinfo : EIATTR_VRC_CTA_INIT_COUNT
	.align		4
        /*0054*/ 	.byte	0x02, 0x4a
	.zero		1
	.zero		1


	//----- nvinfo : EIATTR_EXIT_INSTR_OFFSETS
	.align		4
        /*0058*/ 	.byte	0x04, 0x1c
        /*005a*/ 	.short	(.L_22 - .L_21)


	//   ....[0]....
.L_21:
        /*005c*/ 	.word	0x00000070


	//   ....[1]....
        /*0060*/ 	.word	0x00002e10


	//   ....[2]....
        /*0064*/ 	.word	0x00002e80


	//   ....[3]....
        /*0068*/ 	.word	0x00002ec0


	//----- nvinfo : EIATTR_CRS_STACK_SIZE
	.align		4
.L_22:
        /*006c*/ 	.byte	0x04, 0x1e
        /*006e*/ 	.short	(.L_24 - .L_23)
.L_23:
        /*0070*/ 	.word	0x00000000


	//----- nvinfo : EIATTR_CBANK_PARAM_SIZE
	.align		4
.L_24:
        /*0074*/ 	.byte	0x03, 0x19
        /*0076*/ 	.short	0x0020


	//----- nvinfo : EIATTR_PARAM_CBANK
	.align		4
        /*0078*/ 	.byte	0x04, 0x0a
        /*007a*/ 	.short	(.L_26 - .L_25)
	.align		4
.L_25:
        /*007c*/ 	.word	index@(.nv.constant0._Z15md5_kernel_findymPiPy)
        /*0080*/ 	.short	0x0380
        /*0082*/ 	.short	0x0020


	//----- nvinfo : EIATTR_SW_WAR
	.align		4
.L_26:
        /*0084*/ 	.byte	0x04, 0x36
        /*0086*/ 	.short	(.L_28 - .L_27)
.L_27:
        /*0088*/ 	.word	0x00000008
.L_28:


//--------------------- .nv.callgraph             --------------------------
	.section	.nv.callgraph,"",@"SHT_CUDA_CALLGRAPH"
	.align	4
	.sectionentsize	8
	.align		4
        /*0000*/ 	.word	0x00000000
	.align		4
        /*0004*/ 	.word	0xffffffff
	.align		4
        /*0008*/ 	.word	0x00000000
	.align		4
        /*000c*/ 	.word	0xfffffffe
	.align		4
        /*0010*/ 	.word	0x00000000
	.align		4
        /*0014*/ 	.word	0xfffffffd
	.align		4
        /*0018*/ 	.word	0x00000000
	.align		4
        /*001c*/ 	.word	0xfffffffc


//--------------------- .nv.constant3             --------------------------
	.section	.nv.constant3,"a",@progbits
	.align	4
.nv.constant3:
	.type		shift_amts,@object
	.size		shift_amts,(k_table - shift_amts)
shift_amts:
        /*0000*/ 	.byte	0x07, 0x00, 0x00, 0x00, 0x0c, 0x00, 0x00, 0x00, 0x11, 0x00, 0x00, 0x00, 0x16, 0x00, 0x00, 0x00
        /* <DEDUP_REMOVED lines=15> */
	.type		k_table,@object
	.size		k_table,(d_prefix - k_table)
k_table:
        /* <DEDUP_REMOVED lines=16> */
	.type		d_prefix,@object
	.size		d_prefix,(d_target_a - d_prefix)
d_prefix:
	.zero		64
	.type		d_target_a,@object
	.size		d_target_a,(d_target_b - d_target_a)
d_target_a:
	.zero		4
	.type		d_target_b,@object
	.size		d_target_b,(.L_4 - d_target_b)
d_target_b:
	.zero		4
.L_4:


//--------------------- .text._Z15md5_kernel_findymPiPy --------------------------
	.section	.text._Z15md5_kernel_findymPiPy,"ax",@progbits
	.align	128
        .global         _Z15md5_kernel_findymPiPy
        .type           _Z15md5_kernel_findymPiPy,@function
        .size           _Z15md5_kernel_findymPiPy,(.L_x_21 - _Z15md5_kernel_findymPiPy)
        .other          _Z15md5_kernel_findymPiPy,@"STO_CUDA_ENTRY STV_DEFAULT"
_Z15md5_kernel_findymPiPy:
.text._Z15md5_kernel_findymPiPy:
[----:B------:R-:W0:Y:S01]  /*0000*/  LDC R1, c[0x0][0x37c] ;  /* 0x0000df00ff017b82 */ /* 0x000e220000000800 */
[----:B------:R-:W1:Y:S07]  /*0010*/  S2R R0, SR_TID.X ;  /* 0x0000000000007919 */ /* 0x000e6e0000002100 */
[----:B------:R-:W1:Y:S01]  /*0020*/  S2UR UR4, SR_CTAID.X ;  /* 0x00000000000479c3 */ /* 0x000e620000002500 */
[----:B0-----:R-:W-:-:S07]  /*0030*/  VIADD R1, R1, 0xffffffc0 ;  /* 0xffffffc001017836 */ /* 0x001fce0000000000 */
[----:B------:R-:W1:Y:S02]  /*0040*/  LDC R21, c[0x0][0x360] ;  /* 0x0000d800ff157b82 */ /* 0x000e640000000800 */
[----:B-1----:R-:W-:-:S05]  /*0050*/  IMAD R21, R21, UR4, R0 ;  /* 0x0000000415157c24 */ /* 0x002fca000f8e0200 */
[----:B------:R-:W-:-:S13]  /*0060*/  ISETP.GT.U32.AND P0, PT, R21, 0x3fffff, PT ;  /* 0x003fffff1500780c */ /* 0x000fda0003f04070 */
[----:B------:R-:W-:Y:S05]  /*0070*/  @P0 EXIT ;  /* 0x000000000000094d */ /* 0x000fea0003800000 */
[----:B------:R-:W0:Y:S01]  /*0080*/  LDC.64 R12, c[0x0][0x388] ;  /* 0x0000e200ff0c7b82 */ /* 0x000e220000000a00 */
[----:B------:R1:W-:Y:S04]  /*0090*/  STL.128 [R1], RZ ;  /* 0x000000ff01007387 */ /* 0x0003e80000100c00 */
[----:B------:R1:W-:Y:S04]  /*00a0*/  STL.128 [R1+0x10], RZ ;  /* 0x000010ff01007387 */ /* 0x0003e80000100c00 */
[----:B------:R1:W-:Y:S04]  /*00b0*/  STL.128 [R1+0x20], RZ ;  /* 0x000020ff01007387 */ /* 0x0003e80000100c00 */
[----:B------:R1:W-:Y:S01]  /*00c0*/  STL.128 [R1+0x30], RZ ;  /* 0x000030ff01007387 */ /* 0x0003e20000100c00 */
[----:B0-----:R-:W-:-:S04]  /*00d0*/  ISETP.NE.U32.AND P0, PT, R12, RZ, PT ;  /* 0x000000ff0c00720c */ /* 0x001fc80003f05070 */
[----:B------:R-:W-:-:S13]  /*00e0*/  ISETP.NE.AND.EX P0, PT, R13, RZ, PT, P0 ;  /* 0x000000ff0d00720c */ /* 0x000fda0003f05300 */
[----:B-1----:R-:W-:Y:S05]  /*00f0*/  @!P0 BRA `(.L_x_0) ;  /* 0x0000000400e48947 */ /* 0x002fea0003800000 */
[C---:B------:R-:W-:Y:S01]  /*0100*/  ISETP.GE.U32.AND P0, PT, R12.reuse, 0x10, PT ;  /* 0x000000100c00780c */ /* 0x040fe20003f06070 */
[----:B------:R-:W-:Y:S01]  /*0110*/  IMAD.MOV.U32 R0, RZ, RZ, RZ ;  /* 0x000000ffff007224 */ /* 0x000fe200078e00ff */
[----:B------:R-:W-:Y:S02]  /*0120*/  LOP3.LUT R19, R12, 0xf, RZ, 0xc0, !PT ;  /* 0x0000000f0c137812 */ /* 0x000fe400078ec0ff */
[----:B------:R-:W-:Y:S02]  /*0130*/  ISETP.GE.U32.AND.EX P0, PT, R13, RZ, PT, P0 ;  /* 0x000000ff0d00720c */ /* 0x000fe40003f06100 */
[----:B------:R-:W-:-:S04]  /*0140*/  ISETP.NE.U32.AND P1, PT, R19, RZ, PT ;  /* 0x000000ff1300720c */ /* 0x000fc80003f25070 */
[----:B------:R-:W-:-:S07]  /*0150*/  ISETP.NE.AND.EX P1, PT, RZ, RZ, PT, P1 ;  /* 0x000000ffff00720c */ /* 0x000fce0003f25310 */
[----:B------:R-:W-:Y:S06]  /*0160*/  @!P0 BRA `(.L_x_1) ;  /* 0x0000000000a48947 */ /* 0x000fec0003800000 */
[----:B------:R-:W0:Y:S01]  /*0170*/  LDC R8, c[0x0][0x38c] ;  /* 0x0000e300ff087b82 */ /* 0x000e220000000800 */
[----:B------:R-:W-:Y:S01]  /*0180*/  LOP3.LUT R0, R12, 0xfffffff0, RZ, 0xc0, !PT ;  /* 0xfffffff00c007812 */ /* 0x000fe200078ec0ff */
[----:B------:R-:W-:Y:S02]  /*0190*/  IMAD.MOV.U32 R3, RZ, RZ, 0x207 ;  /* 0x00000207ff037424 */ /* 0x000fe400078e00ff */
[----:B------:R-:W-:Y:S02]  /*01a0*/  IMAD.MOV.U32 R2, RZ, RZ, R1 ;  /* 0x000000ffff027224 */ /* 0x000fe400078e0001 */
[----:B------:R-:W-:-:S07]  /*01b0*/  IMAD.MOV.U32 R9, RZ, RZ, R0 ;  /* 0x000000ffff097224 */ /* 0x000fce00078e0000 */
.L_x_2:
[----:B------:R-:W1:Y:S01]  /*01c0*/  LDC.U8 R10, c[0x3][R3+0x8] ;  /* 0x00c00200030a7b82 */ /* 0x000e620000000000 */
[----:B------:R-:W-:-:S04]  /*01d0*/  IADD3 R9, P0, PT, R9, -0x10, RZ ;  /* 0xfffffff009097810 */ /* 0x000fc80007f1e0ff */
[----:B0-----:R-:W-:Y:S02]  /*01e0*/  IADD3.X R8, PT, PT, R8, -0x1, RZ, P0, !PT ;  /* 0xffffffff08087810 */ /* 0x001fe400007fe4ff */
[----:B------:R-:W-:Y:S01]  /*01f0*/  ISETP.NE.U32.AND P0, PT, R9, RZ, PT ;  /* 0x000000ff0900720c */ /* 0x000fe20003f05070 */
[----:B------:R-:W1:Y:S03]  /*0200*/  LDC.U8 R11, c[0x3][R3+0x7] ;  /* 0x00c001c0030b7b82 */ /* 0x000e660000000000 */
[----:B------:R-:W-:-:S05]  /*0210*/  ISETP.NE.AND.EX P0, PT, R8, RZ, PT, P0 ;  /* 0x000000ff0800720c */ /* 0x000fca0003f05300 */
[----:B------:R-:W0:Y:S08]  /*0220*/  LDC.U8 R13, c[0x3][R3+0x6] ;  /* 0x00c00180030d7b82 */ /* 0x000e300000000000 */
[----:B------:R-:W0:Y:S08]  /*0230*/  LDC.U8 R14, c[0x3][R3+0x5] ;  /* 0x00c00140030e7b82 */ /* 0x000e300000000000 */
[----:B------:R-:W2:Y:S01]  /*0240*/  LDC.U8 R15, c[0x3][R3+0x4] ;  /* 0x00c00100030f7b82 */ /* 0x000ea20000000000 */
[----:B-1----:R-:W-:-:S07]  /*0250*/  PRMT R10, R11, 0x3340, R10 ;  /* 0x000033400b0a7816 */ /* 0x002fce000000000a */
[----:B------:R-:W2:Y:S08]  /*0260*/  LDC.U8 R16, c[0x3][R3+0x3] ;  /* 0x00c000c003107b82 */ /* 0x000eb00000000000 */
[----:B------:R-:W1:Y:S01]  /*0270*/  LDC.U8 R17, c[0x3][R3+0x2] ;  /* 0x00c0008003117b82 */ /* 0x000e620000000000 */
[----:B0-----:R-:W-:-:S07]  /*0280*/  PRMT R13, R14, 0x3340, R13 ;  /* 0x000033400e0d7816 */ /* 0x001fce000000000d */
[----:B------:R-:W1:Y:S08]  /*0290*/  LDC.U8 R18, c[0x3][R3+0x1] ;  /* 0x00c0004003127b82 */ /* 0x000e700000000000 */
[----:B------:R-:W0:Y:S01]  /*02a0*/  LDC.U8 R20, c[0x3][R3] ;  /* 0x00c0000003147b82 */ /* 0x000e220000000000 */
[----:B--2---:R-:W-:-:S07]  /*02b0*/  PRMT R15, R16, 0x3340, R15 ;  /* 0x00003340100f7816 */ /* 0x004fce000000000f */
[----:B------:R-:W0:Y:S08]  /*02c0*/  LDC.U8 R23, c[0x3][R3+-0x1] ;  /* 0x00ffffc003177b82 */ /* 0x000e300000000000 */
[----:B------:R-:W2:Y:S01]  /*02d0*/  LDC.U8 R22, c[0x3][R3+-0x2] ;  /* 0x00ffff8003167b82 */ /* 0x000ea20000000000 */
[----:B-1----:R-:W-:-:S07]  /*02e0*/  PRMT R18, R18, 0x3340, R17 ;  /* 0x0000334012127816 */ /* 0x002fce0000000011 */
[----:B------:R-:W2:Y:S08]  /*02f0*/  LDC.U8 R25, c[0x3][R3+-0x3] ;  /* 0x00ffff4003197b82 */ /* 0x000eb00000000000 */
[----:B------:R-:W1:Y:S01]  /*0300*/  LDC.U8 R7, c[0x3][R3+-0x4] ;  /* 0x00ffff0003077b82 */ /* 0x000e620000000000 */
[----:B0-----:R-:W-:-:S07]  /*0310*/  PRMT R20, R23, 0x3340, R20 ;  /* 0x0000334017147816 */ /* 0x001fce0000000014 */
[----:B------:R-:W1:Y:S08]  /*0320*/  LDC.U8 R6, c[0x3][R3+-0x5] ;  /* 0x00fffec003067b82 */ /* 0x000e700000000000 */
[----:B------:R0:W3:Y:S01]  /*0330*/  LDC.U8 R4, c[0x3][R3+-0x6] ;  /* 0x00fffe8003047b82 */ /* 0x0000e20000000000 */
[----:B--2---:R-:W-:-:S07]  /*0340*/  PRMT R25, R25, 0x3340, R22 ;  /* 0x0000334019197816 */ /* 0x004fce0000000016 */
[----:B------:R0:W3:Y:S01]  /*0350*/  LDC.U8 R5, c[0x3][R3+-0x7] ;  /* 0x00fffe4003057b82 */ /* 0x0000e20000000000 */
[----:B-1----:R-:W-:Y:S01]  /*0360*/  PRMT R11, R6, 0x3340, R7 ;  /* 0x00003340060b7816 */ /* 0x002fe20000000007 */
[----:B0-----:R-:W-:Y:S01]  /*0370*/  VIADD R3, R3, 0x10 ;  /* 0x0000001003037836 */ /* 0x001fe20000000000 */
[----:B------:R-:W-:Y:S02]  /*0380*/  PRMT R7, R13, 0x5410, R10 ;  /* 0x000054100d077816 */ /* 0x000fe4000000000a */
[----:B------:R-:W-:Y:S02]  /*0390*/  PRMT R6, R18, 0x5410, R15 ;  /* 0x0000541012067816 */ /* 0x000fe4000000000f */
[----:B---3--:R-:W-:Y:S02]  /*03a0*/  PRMT R4, R5, 0x3340, R4 ;  /* 0x0000334005047816 */ /* 0x008fe40000000004 */
[----:B------:R-:W-:Y:S02]  /*03b0*/  PRMT R5, R25, 0x5410, R20 ;  /* 0x0000541019057816 */ /* 0x000fe40000000014 */
[----:B------:R-:W-:-:S05]  /*03c0*/  PRMT R4, R4, 0x5410, R11 ;  /* 0x0000541004047816 */ /* 0x000fca000000000b */
[----:B------:R0:W-:Y:S02]  /*03d0*/  STL.128 [R2], R4 ;  /* 0x0000000402007387 */ /* 0x0001e40000100c00 */
[----:B0-----:R-:W-:Y:S01]  /*03e0*/  VIADD R2, R2, 0x10 ;  /* 0x0000001002027836 */ /* 0x001fe20000000000 */
[----:B------:R-:W-:Y:S06]  /*03f0*/  @P0 BRA `(.L_x_2) ;  /* 0xfffffffc00700947 */ /* 0x000fec000383ffff */
.L_x_1:
[----:B------:R-:W-:Y:S05]  /*0400*/  @!P1 BRA `(.L_x_0) ;  /* 0x0000000400209947 */ /* 0x000fea0003800000 */
[----:B------:R-:W-:Y:S02]  /*0410*/  ISETP.GE.U32.AND P0, PT, R19, 0x8, PT ;  /* 0x000000081300780c */ /* 0x000fe40003f06070 */
[----:B------:R-:W-:Y:S02]  /*0420*/  LOP3.LUT R17, R12, 0x7, RZ, 0xc0, !PT ;  /* 0x000000070c117812 */ /* 0x000fe400078ec0ff */
[----:B------:R-:W-:Y:S02]  /*0430*/  ISETP.GE.U32.AND.EX P0, PT, RZ, RZ, PT, P0 ;  /* 0x000000ffff00720c */ /* 0x000fe40003f06100 */
[----:B------:R-:W-:-:S04]  /*0440*/  ISETP.NE.U32.AND P1, PT, R17, RZ, PT ;  /* 0x000000ff1100720c */ /* 0x000fc80003f25070 */
[----:B------:R-:W-:-:S07]  /*0450*/  ISETP.NE.AND.EX P1, PT, RZ, RZ, PT, P1 ;  /* 0x000000ffff00720c */ /* 0x000fce0003f25310 */
[----:B------:R-:W-:Y:S06]  /*0460*/  @!P0 BRA `(.L_x_3) ;  /* 0x0000000000808947 */ /* 0x000fec0003800000 */
[----:B------:R-:W0:Y:S01]  /*0470*/  LDC.U8 R3, c[0x3][R0+0x200] ;  /* 0x00c0800000037b82 */ /* 0x000e220000000000 */
[C---:B------:R-:W-:Y:S02]  /*0480*/  VIADD R4, R0.reuse, 0x1 ;  /* 0x0000000100047836 */ /* 0x040fe40000000000 */
[C---:B------:R-:W-:Y:S02]  /*0490*/  VIADD R2, R0.reuse, 0x2 ;  /* 0x0000000200027836 */ /* 0x040fe40000000000 */
[C---:B------:R-:W-:Y:S02]  /*04a0*/  VIADD R10, R0.reuse, 0x3 ;  /* 0x00000003000a7836 */ /* 0x040fe40000000000 */
[C---:B------:R-:W-:Y:S01]  /*04b0*/  IMAD.IADD R20, R1.reuse, 0x1, R0 ;  /* 0x0000000101147824 */ /* 0x040fe200078e0200 */
[----:B------:R-:W1:Y:S01]  /*04c0*/  LDC.U8 R5, c[0x3][R0+0x201] ;  /* 0x00c0804000057b82 */ /* 0x000e620000000000 */
[----:B------:R-:W-:Y:S02]  /*04d0*/  VIADD R8, R0, 0x4 ;  /* 0x0000000400087836 */ /* 0x000fe40000000000 */
[----:B------:R-:W-:-:S02]  /*04e0*/  IMAD.IADD R18, R1, 0x1, R4 ;  /* 0x0000000101127824 */ /* 0x000fc400078e0204 */
[C---:B------:R-:W-:Y:S02]  /*04f0*/  VIADD R6, R0.reuse, 0x5 ;  /* 0x0000000500067836 */ /* 0x040fe40000000000 */
[C---:B------:R-:W-:Y:S01]  /*0500*/  IMAD.IADD R16, R1.reuse, 0x1, R2 ;  /* 0x0000000101107824 */ /* 0x040fe200078e0202 */
[----:B------:R-:W2:Y:S01]  /*0510*/  LDC.U8 R7, c[0x3][R0+0x202] ;  /* 0x00c0808000077b82 */ /* 0x000ea20000000000 */
[C---:B------:R-:W-:Y:S02]  /*0520*/  VIADD R4, R0.reuse, 0x6 ;  /* 0x0000000600047836 */ /* 0x040fe40000000000 */
[----:B------:R-:W-:Y:S02]  /*0530*/  VIADD R2, R0, 0x7 ;  /* 0x0000000700027836 */ /* 0x000fe40000000000 */
[C---:B------:R-:W-:Y:S02]  /*0540*/  IMAD.IADD R10, R1.reuse, 0x1, R10 ;  /* 0x00000001010a7824 */ /* 0x040fe400078e020a */
[C---:B------:R-:W-:Y:S01]  /*0550*/  IMAD.IADD R8, R1.reuse, 0x1, R8 ;  /* 0x0000000101087824 */ /* 0x040fe200078e0208 */
[----:B------:R-:W3:Y:S01]  /*0560*/  LDC.U8 R9, c[0x3][R0+0x203] ;  /* 0x00c080c000097b82 */ /* 0x000ee20000000000 */
[----:B0-----:R0:W-:Y:S01]  /*0570*/  STL.U8 [R20], R3 ;  /* 0x0000000314007387 */ /* 0x0011e20000100000 */
[----:B------:R-:W-:-:S02]  /*0580*/  IMAD.IADD R6, R1, 0x1, R6 ;  /* 0x0000000101067824 */ /* 0x000fc400078e0206 */
[----:B------:R-:W-:-:S04]  /*0590*/  IMAD.IADD R2, R1, 0x1, R2 ;  /* 0x0000000101027824 */ /* 0x000fc800078e0202 */
[----:B------:R-:W4:Y:S01]  /*05a0*/  LDC.U8 R11, c[0x3][R0+0x204] ;  /* 0x00c08100000b7b82 */ /* 0x000f220000000000 */
[----:B-1----:R1:W-:Y:S01]  /*05b0*/  STL.U8 [R18], R5 ;  /* 0x0000000512007387 */ /* 0x0023e20000100000 */
[----:B0-----:R-:W-:-:S06]  /*05c0*/  IMAD.IADD R3, R1, 0x1, R4 ;  /* 0x0000000101037824 */ /* 0x001fcc00078e0204 */
[----:B------:R-:W0:Y:S01]  /*05d0*/  LDC.U8 R13, c[0x3][R0+0x205] ;  /* 0x00c08140000d7b82 */ /* 0x000e220000000000 */
[----:B--2---:R1:W-:Y:S07]  /*05e0*/  STL.U8 [R16], R7 ;  /* 0x0000000710007387 */ /* 0x0043ee0000100000 */
[----:B------:R2:W5:Y:S01]  /*05f0*/  LDC.U8 R14, c[0x3][R0+0x206] ;  /* 0x00c08180000e7b82 */ /* 0x0005620000000000 */
[----:B---3--:R1:W-:Y:S07]  /*0600*/  STL.U8 [R10], R9 ;  /* 0x000000090a007387 */ /* 0x0083ee0000100000 */
[----:B------:R2:W3:Y:S01]  /*0610*/  LDC.U8 R15, c[0x3][R0+0x207] ;  /* 0x00c081c0000f7b82 */ /* 0x0004e20000000000 */
[----:B----4-:R1:W-:Y:S04]  /*0620*/  STL.U8 [R8], R11 ;  /* 0x0000000b08007387 */ /* 0x0103e80000100000 */
[----:B0-----:R1:W-:Y:S01]  /*0630*/  STL.U8 [R6], R13 ;  /* 0x0000000d06007387 */ /* 0x0013e20000100000 */
[----:B--2---:R-:W-:-:S03]  /*0640*/  VIADD R0, R0, 0x8 ;  /* 0x0000000800007836 */ /* 0x004fc60000000000 */
[----:B-----5:R1:W-:Y:S04]  /*0650*/  STL.U8 [R3], R14 ;  /* 0x0000000e03007387 */ /* 0x0203e80000100000 */
[----:B---3--:R1:W-:Y:S02]  /*0660*/  STL.U8 [R2], R15 ;  /* 0x0000000f02007387 */ /* 0x0083e40000100000 */
.L_x_3:
[----:B------:R-:W-:Y:S05]  /*0670*/  @!P1 BRA `(.L_x_0) ;  /* 0x0000000000849947 */ /* 0x000fea0003800000 */
[----:B------:R-:W-:Y:S01]  /*0680*/  ISETP.GE.U32.AND P0, PT, R17, 0x4, PT ;  /* 0x000000041100780c */ /* 0x000fe20003f06070 */
[----:B-1----:R-:W-:Y:S01]  /*0690*/  IMAD.MOV.U32 R7, RZ, RZ, RZ ;  /* 0x000000ffff077224 */ /* 0x002fe200078e00ff */
[----:B------:R-:W-:Y:S02]  /*06a0*/  LOP3.LUT R5, R12, 0x3, RZ, 0xc0, !PT ;  /* 0x000000030c057812 */ /* 0x000fe400078ec0ff */
[----:B------:R-:W-:Y:S02]  /*06b0*/  ISETP.GE.U32.AND.EX P0, PT, RZ, RZ, PT, P0 ;  /* 0x000000ffff00720c */ /* 0x000fe40003f06100 */
[----:B------:R-:W-:-:S04]  /*06c0*/  ISETP.NE.U32.AND P1, PT, R5, RZ, PT ;  /* 0x000000ff0500720c */ /* 0x000fc80003f25070 */
[----:B------:R-:W-:-:S07]  /*06d0*/  ISETP.NE.AND.EX P1, PT, R7, RZ, PT, P1 ;  /* 0x000000ff0700720c */ /* 0x000fce0003f25310 */
[----:B------:R-:W-:Y:S06]  /*06e0*/  @!P0 BRA `(.L_x_4) ;  /* 0x0000000000408947 */ /* 0x000fec0003800000 */
[----:B------:R-:W0:Y:S01]  /*06f0*/  LDC.U8 R3, c[0x3][R0+0x200] ;  /* 0x00c0800000037b82 */ /* 0x000e220000000000 */
[C---:B------:R-:W-:Y:S02]  /*0700*/  VIADD R2, R0.reuse, 0x1 ;  /* 0x0000000100027836 */ /* 0x040fe40000000000 */
[C---:B------:R-:W-:Y:S02]  /*0710*/  VIADD R4, R0.reuse, 0x2 ;  /* 0x0000000200047836 */ /* 0x040fe40000000000 */
[----:B------:R-:W-:Y:S02]  /*0720*/  VIADD R6, R0, 0x3 ;  /* 0x0000000300067836 */ /* 0x000fe40000000000 */
[C---:B------:R-:W-:Y:S01]  /*0730*/  IMAD.IADD R8, R1.reuse, 0x1, R0 ;  /* 0x0000000101087824 */ /* 0x040fe200078e0200 */
[----:B------:R-:W1:Y:S01]  /*0740*/  LDC.U8 R9, c[0x3][R0+0x201] ;  /* 0x00c0804000097b82 */ /* 0x000e620000000000 */
[C---:B------:R-:W-:Y:S02]  /*0750*/  IMAD.IADD R2, R1.reuse, 0x1, R2 ;  /* 0x0000000101027824 */ /* 0x040fe400078e0202 */
[----:B------:R-:W-:-:S02]  /*0760*/  IMAD.IADD R11, R1, 0x1, R4 ;  /* 0x00000001010b7824 */ /* 0x000fc400078e0204 */
[----:B------:R-:W-:-:S03]  /*0770*/  IMAD.IADD R6, R1, 0x1, R6 ;  /* 0x0000000101067824 */ /* 0x000fc600078e0206 */
[----:B------:R2:W3:Y:S08]  /*0780*/  LDC.U8 R10, c[0x3][R0+0x202] ;  /* 0x00c08080000a7b82 */ /* 0x0004f00000000000 */
[----:B------:R2:W4:Y:S01]  /*0790*/  LDC.U8 R13, c[0x3][R0+0x203] ;  /* 0x00c080c0000d7b82 */ /* 0x0005220000000000 */
[----:B0-----:R0:W-:Y:S04]  /*07a0*/  STL.U8 [R8], R3 ;  /* 0x0000000308007387 */ /* 0x0011e80000100000 */
[----:B-1----:R0:W-:Y:S01]  /*07b0*/  STL.U8 [R2], R9 ;  /* 0x0000000902007387 */ /* 0x0021e20000100000 */
[----:B--2---:R-:W-:-:S03]  /*07c0*/  VIADD R0, R0, 0x4 ;  /* 0x0000000400007836 */ /* 0x004fc60000000000 */
[----:B---3--:R0:W-:Y:S04]  /*07d0*/  STL.U8 [R11], R10 ;  /* 0x0000000a0b007387 */ /* 0x0081e80000100000 */
[----:B----4-:R0:W-:Y:S02]  /*07e0*/  STL.U8 [R6], R13 ;  /* 0x0000000d06007387 */ /* 0x0101e40000100000 */
.L_x_4:
[----:B------:R-:W-:Y:S05]  /*07f0*/  @!P1 BRA `(.L_x_0) ;  /* 0x0000000000249947 */ /* 0x000fea0003800000 */
.L_x_5:
[----:B0-2---:R0:W1:Y:S01]  /*0800*/  LDC.U8 R2, c[0x3][R0+0x200] ;  /* 0x00c0800000027b82 */ /* 0x0050620000000000 */
[----:B------:R-:W-:Y:S01]  /*0810*/  IMAD.IADD R3, R1, 0x1, R0 ;  /* 0x0000000101037824 */ /* 0x000fe200078e0200 */
[----:B------:R-:W-:-:S04]  /*0820*/  IADD3 R5, P0, PT, R5, -0x1, RZ ;  /* 0xffffffff05057810 */ /* 0x000fc80007f1e0ff */
[----:B------:R-:W-:Y:S02]  /*0830*/  IADD3.X R7, PT, PT, R7, -0x1, RZ, P0, !PT ;  /* 0xffffffff07077810 */ /* 0x000fe400007fe4ff */
[----:B------:R-:W-:Y:S01]  /*0840*/  ISETP.NE.U32.AND P0, PT, R5, RZ, PT ;  /* 0x000000ff0500720c */ /* 0x000fe20003f05070 */
[----:B0-----:R-:W-:-:S03]  /*0850*/  VIADD R0, R0, 0x1 ;  /* 0x0000000100007836 */ /* 0x001fc60000000000 */
[----:B------:R-:W-:Y:S01]  /*0860*/  ISETP.NE.AND.EX P0, PT, R7, RZ, PT, P0 ;  /* 0x000000ff0700720c */ /* 0x000fe20003f05300 */
[----:B-1----:R2:W-:-:S12]  /*0870*/  STL.U8 [R3], R2 ;  /* 0x0000000203007387 */ /* 0x0025d80000100000 */
[----:B------:R-:W-:Y:S05]  /*0880*/  @P0 BRA `(.L_x_5) ;  /* 0xfffffffc00dc0947 */ /* 0x000fea000383ffff */
.L_x_0:
[----:B------:R-:W3:Y:S01]  /*0890*/  LDCU.64 UR4, c[0x0][0x380] ;  /* 0x00007000ff0477ac */ /* 0x000ee20008000a00 */
[----:B------:R-:W-:Y:S01]  /*08a0*/  LOP3.LUT R0, R12, 0xff, RZ, 0xc0, !PT ;  /* 0x000000ff0c007812 */ /* 0x000fe200078ec0ff */
[----:B------:R-:W-:Y:S04]  /*08b0*/  BSSY.RECONVERGENT B0, `(.L_x_6) ;  /* 0x0000020000007945 */ /* 0x000fe80003800200 */
[--C-:B------:R-:W-:Y:S02]  /*08c0*/  IMAD.IADD R12, R1, 0x1, R0.reuse ;  /* 0x00000001010c7824 */ /* 0x100fe400078e0200 */
[----:B012---:R-:W-:Y:S02]  /*08d0*/  IMAD.MOV.U32 R2, RZ, RZ, R0 ;  /* 0x000000ffff027224 */ /* 0x007fe400078e0000 */
[----:B------:R-:W-:Y:S01]  /*08e0*/  VIADD R10, R12, 0xffffffff ;  /* 0xffffffff0c0a7836 */ /* 0x000fe20000000000 */
[----:B---3--:R-:W-:-:S05]  /*08f0*/  IADD3 R22, P0, PT, R21, UR4, RZ ;  /* 0x0000000415167c10 */ /* 0x008fca000ff1e0ff */
[----:B------:R-:W-:Y:S02]  /*0900*/  IMAD.X R23, RZ, RZ, UR5, P0 ;  /* 0x00000005ff177e24 */ /* 0x000fe400080e06ff */
[----:B------:R-:W-:Y:S02]  /*0910*/  IMAD.MOV.U32 R11, RZ, RZ, R22 ;  /* 0x000000ffff0b7224 */ /* 0x000fe400078e0016 */
[----:B------:R-:W-:-:S07]  /*0920*/  IMAD.MOV.U32 R13, RZ, RZ, R23 ;  /* 0x000000ffff0d7224 */ /* 0x000fce00078e0017 */
.L_x_7:
[----:B0-----:R-:W-:-:S04]  /*0930*/  IMAD.WIDE.U32 R4, R13, -0x33333333, RZ ;  /* 0xcccccccd0d047825 */ /* 0x001fc800078e00ff */
[----:B------:R-:W-:Y:S02]  /*0940*/  VIADD R25, R2, 0x1 ;  /* 0x0000000102197836 */ /* 0x000fe40000000000 */
[----:B------:R-:W-:-:S04]  /*0950*/  IMAD.WIDE.U32 R6, P0, R11, -0x33333334, R4 ;  /* 0xcccccccc0b067825 */ /* 0x000fc80007800004 */
[----:B------:R-:W-:-:S04]  /*0960*/  IMAD.WIDE.U32 R4, R11, -0x33333333, RZ ;  /* 0xcccccccd0b047825 */ /* 0x000fc800078e00ff */
[----:B------:R-:W-:Y:S01]  /*0970*/  IMAD.X R9, RZ, RZ, RZ, P0 ;  /* 0x000000ffff097224 */ /* 0x000fe200000e06ff */
[----:B------:R-:W-:Y:S01]  /*0980*/  IADD3 RZ, P0, PT, R5, R6, RZ ;  /* 0x0000000605ff7210 */ /* 0x000fe20007f1e0ff */
[----:B------:R-:W-:Y:S02]  /*0990*/  IMAD.MOV.U32 R8, RZ, RZ, R7 ;  /* 0x000000ffff087224 */ /* 0x000fe400078e0007 */
[----:B------:R-:W-:Y:S02]  /*09a0*/  IMAD.IADD R7, R1, 0x1, R2 ;  /* 0x0000000101077824 */ /* 0x000fe400078e0202 */
[----:B------:R-:W-:Y:S01]  /*09b0*/  IMAD.WIDE.U32.X R4, R13, -0x33333334, R8, P0 ;  /* 0xcccccccc0d047825 */ /* 0x000fe200000e0408 */
[----:B------:R-:W-:-:S03]  /*09c0*/  ISETP.GT.U32.AND P0, PT, R11, 0x9, PT ;  /* 0x000000090b00780c */ /* 0x000fc60003f04070 */
[----:B------:R-:W-:Y:S01]  /*09d0*/  IMAD.MOV.U32 R3, RZ, RZ, R12 ;  /* 0x000000ffff037224 */ /* 0x000fe200078e000c */
[--C-:B------:R-:W-:Y:S01]  /*09e0*/  SHF.R.U64 R8, R4, 0x3, R5.reuse ;  /* 0x0000000304087819 */ /* 0x100fe20000001205 */
[----:B------:R-:W-:Y:S01]  /*09f0*/  IMAD.MOV.U32 R6, RZ, RZ, R10 ;  /* 0x000000ffff067224 */ /* 0x000fe200078e000a */
[----:B------:R-:W-:Y:S01]  /*0a00*/  ISETP.GT.U32.AND.EX P0, PT, R13, RZ, PT, P0 ;  /* 0x000000ff0d00720c */ /* 0x000fe20003f04100 */
[----:B------:R-:W-:Y:S01]  /*0a10*/  VIADD R12, R12, 0x1 ;  /* 0x000000010c0c7836 */ /* 0x000fe20000000000 */
[----:B------:R-:W-:Y:S01]  /*0a20*/  SHF.R.U32.HI R5, RZ, 0x3, R5 ;  /* 0x00000003ff057819 */ /* 0x000fe20000011605 */
[----:B------:R-:W-:Y:S02]  /*0a30*/  IMAD R4, R8, -0xa, R11 ;  /* 0xfffffff608047824 */ /* 0x000fe400078e020b */
[----:B------:R-:W-:Y:S02]  /*0a40*/  VIADD R10, R10, 0x1 ;  /* 0x000000010a0a7836 */ /* 0x000fe40000000000 */
[----:B------:R-:W-:-:S02]  /*0a50*/  VIADD R4, R4, 0x30 ;  /* 0x0000003004047836 */ /* 0x000fc40000000000 */
[----:B------:R-:W-:Y:S02]  /*0a60*/  IMAD.MOV.U32 R2, RZ, RZ, R25 ;  /* 0x000000ffff027224 */ /* 0x000fe400078e0019 */
[----:B------:R-:W-:Y:S01]  /*0a70*/  IMAD.MOV.U32 R13, RZ, RZ, R5 ;  /* 0x000000ffff0d7224 */ /* 0x000fe200078e0005 */
[----:B------:R0:W-:Y:S01]  /*0a80*/  STL.U8 [R7], R4 ;  /* 0x0000000407007387 */ /* 0x0001e20000100000 */
[----:B------:R-:W-:Y:S01]  /*0a90*/  IMAD.MOV.U32 R11, RZ, RZ, R8 ;  /* 0x000000ffff0b7224 */ /* 0x000fe200078e0008 */
[----:B------:R-:W-:Y:S06]  /*0aa0*/  @P0 BRA `(.L_x_7) ;  /* 0xfffffffc00a00947 */ /* 0x000fec000383ffff */
[----:B------:R-:W-:Y:S05]  /*0ab0*/  BSYNC.RECONVERGENT B0 ;  /* 0x0000000000007941 */ /* 0x000fea0003800200 */
.L_x_6:
[----:B------:R-:W-:Y:S01]  /*0ac0*/  IMAD.IADD R2, R25, 0x1, -R0 ;  /* 0x0000000119027824 */ /* 0x000fe200078e0a00 */
[----:B------:R-:W-:Y:S04]  /*0ad0*/  BSSY.RECONVERGENT B2, `(.L_x_8) ;  /* 0x00000af000027945 */ /* 0x000fe80003800200 */
[C---:B------:R-:W-:Y:S02]  /*0ae0*/  ISETP.GE.AND P0, PT, R2.reuse, 0x2, PT ;  /* 0x000000020200780c */ /* 0x040fe40003f06270 */
[----:B------:R-:W-:-:S11]  /*0af0*/  LEA.HI R2, R2, R2, RZ, 0x1 ;  /* 0x0000000202027211 */ /* 0x000fd600078f08ff */
[----:B------:R-:W-:Y:S05]  /*0b00*/  @!P0 BRA `(.L_x_9) ;  /* 0x0000000800ac8947 */ /* 0x000fea0003800000 */
[----:B------:R-:W-:Y:S01]  /*0b10*/  SHF.R.S32.HI R5, RZ, 0x1, R2 ;  /* 0x00000001ff057819 */ /* 0x000fe20000011402 */
[----:B------:R-:W-:Y:S03]  /*0b20*/  BSSY.RECONVERGENT B1, `(.L_x_10) ;  /* 0x000009a000017945 */ /* 0x000fe60003800200 */
[C---:B0-----:R-:W-:Y:S01]  /*0b30*/  LOP3.LUT R4, R5.reuse, 0x3, RZ, 0xc0, !PT ;  /* 0x0000000305047812 */ /* 0x041fe200078ec0ff */
[----:B------:R-:W-:-:S05]  /*0b40*/  VIADD R2, R5, 0xffffffff ;  /* 0xffffffff05027836 */ /* 0x000fca0000000000 */
[----:B------:R-:W-:Y:S01]  /*0b50*/  ISETP.GE.U32.AND P0, PT, R2, 0x3, PT ;  /* 0x000000030200780c */ /* 0x000fe20003f06070 */
[----:B------:R-:W-:-:S12]  /*0b60*/  IMAD.MOV.U32 R2, RZ, RZ, RZ ;  /* 0x000000ffff027224 */ /* 0x000fd800078e00ff */
[----:B------:R-:W-:Y:S05]  /*0b70*/  @!P0 BRA `(.L_x_11) ;  /* 0x0000000800508947 */ /* 0x000fea0003800000 */
[----:B------:R-:W-:Y:S01]  /*0b80*/  LOP3.LUT R2, R5, 0x3ffffffc, RZ, 0xc0, !PT ;  /* 0x3ffffffc05027812 */ /* 0x000fe200078ec0ff */
[----:B------:R-:W-:Y:S01]  /*0b90*/  BSSY.RELIABLE B0, `(.L_x_12) ;  /* 0x000007d000007945 */ /* 0x000fe20003800100 */
[----:B------:R-:W-:-:S03]  /*0ba0*/  IADD3 R5, PT, PT, R0, 0x1, R1 ;  /* 0x0000000100057810 */ /* 0x000fc60007ffe001 */
[----:B------:R-:W-:-:S05]  /*0bb0*/  IMAD.MOV R7, RZ, RZ, -R2 ;  /* 0x000000ffff077224 */ /* 0x000fca00078e0a02 */
[----:B------:R-:W-:-:S13]  /*0bc0*/  ISETP.GE.AND P0, PT, R7, RZ, PT ;  /* 0x000000ff0700720c */ /* 0x000fda0003f06270 */
[----:B------:R-:W-:Y:S05]  /*0bd0*/  @P0 BRA `(.L_x_13) ;  /* 0x0000000400e00947 */ /* 0x000fea0003800000 */
[----:B------:R-:W-:Y:S01]  /*0be0*/  IMAD.MOV R8, RZ, RZ, -R7 ;  /* 0x000000ffff087224 */ /* 0x000fe200078e0a07 */
[----:B------:R-:W-:Y:S01]  /*0bf0*/  BSSY.RECONVERGENT B3, `(.L_x_14) ;  /* 0x000004a000037945 */ /* 0x000fe20003800200 */
[----:B------:R-:W-:-:S03]  /*0c00*/  PLOP3.LUT P0, PT, PT, PT, PT, 0x80, 0x8 ;  /* 0x000000000008781c */ /* 0x000fc60003f0f070 */
[----:B------:R-:W-:-:S13]  /*0c10*/  ISETP.GT.AND P1, PT, R8, 0xc, PT ;  /* 0x0000000c0800780c */ /* 0x000fda0003f24270 */
[----:B------:R-:W-:Y:S05]  /*0c20*/  @!P1 BRA `(.L_x_15) ;  /* 0x0000000400189947 */ /* 0x000fea0003800000 */
[----:B------:R-:W-:-:S13]  /*0c30*/  PLOP3.LUT P0, PT, PT, PT, PT, 0x8, 0x80 ;  /* 0x000000000080781c */ /* 0x000fda0003f0e170 */
.L_x_16:
[----:B------:R-:W2:Y:S04]  /*0c40*/  LDL.U8 R8, [R6+0x1] ;  /* 0x0000010006087983 */ /* 0x000ea80000100000 */
[----:B------:R-:W3:Y:S04]  /*0c50*/  LDL.U8 R9, [R5+-0x1] ;  /* 0xffffff0005097983 */ /* 0x000ee80000100000 */
[----:B--2---:R0:W-:Y:S04]  /*0c60*/  STL.U8 [R5+-0x1], R8 ;  /* 0xffffff0805007387 */ /* 0x0041e80000100000 */
[----:B---3--:R1:W-:Y:S04]  /*0c70*/  STL.U8 [R6+0x1], R9 ;  /* 0x0000010906007387 */ /* 0x0083e80000100000 */
[----:B------:R-:W2:Y:S04]  /*0c80*/  LDL.U8 R10, [R6] ;  /* 0x00000000060a7983 */ /* 0x000ea80000100000 */
[----:B------:R-:W3:Y:S04]  /*0c90*/  LDL.U8 R11, [R5] ;  /* 0x00000000050b7983 */ /* 0x000ee80000100000 */
[----:B--2---:R2:W-:Y:S04]  /*0ca0*/  STL.U8 [R5], R10 ;  /* 0x0000000a05007387 */ /* 0x0045e80000100000 */
[----:B---3--:R3:W-:Y:S04]  /*0cb0*/  STL.U8 [R6], R11 ;  /* 0x0000000b06007387 */ /* 0x0087e80000100000 */
[----:B------:R-:W4:Y:S04]  /*0cc0*/  LDL.U8 R12, [R6+-0x1] ;  /* 0xffffff00060c7983 */ /* 0x000f280000100000 */
[----:B------:R-:W5:Y:S04]  /*0cd0*/  LDL.U8 R13, [R5+0x1] ;  /* 0x00000100050d7983 */ /* 0x000f680000100000 */
[----:B----4-:R4:W-:Y:S04]  /*0ce0*/  STL.U8 [R5+0x1], R12 ;  /* 0x0000010c05007387 */ /* 0x0109e80000100000 */
[----:B-----5:R5:W-:Y:S04]  /*0cf0*/  STL.U8 [R6+-0x1], R13 ;  /* 0xffffff0d06007387 */ /* 0x020be80000100000 */
[----:B------:R-:W2:Y:S04]  /*0d00*/  LDL.U8 R14, [R6+-0x2] ;  /* 0xfffffe00060e7983 */ /* 0x000ea80000100000 */
[----:B------:R-:W3:Y:S04]  /*0d10*/  LDL.U8 R15, [R5+0x2] ;  /* 0x00000200050f7983 */ /* 0x000ee80000100000 */
[----:B--2---:R2:W-:Y:S04]  /*0d20*/  STL.U8 [R5+0x2], R14 ;  /* 0x0000020e05007387 */ /* 0x0045e80000100000 */
[----:B---3--:R3:W-:Y:S04]  /*0d30*/  STL.U8 [R6+-0x2], R15 ;  /* 0xfffffe0f06007387 */ /* 0x0087e80000100000 */
[----:B0-----:R-:W4:Y:S04]  /*0d40*/  LDL.U8 R8, [R6+-0x3] ;  /* 0xfffffd0006087983 */ /* 0x001f280000100000 */
[----:B-1----:R-:W5:Y:S04]  /*0d50*/  LDL.U8 R9, [R5+0x3] ;  /* 0x0000030005097983 */ /* 0x002f680000100000 */
[----:B----4-:R0:W-:Y:S04]  /*0d60*/  STL.U8 [R5+0x3], R8 ;  /* 0x0000030805007387 */ /* 0x0101e80000100000 */
[----:B-----5:R1:W-:Y:S04]  /*0d70*/  STL.U8 [R6+-0x3], R9 ;  /* 0xfffffd0906007387 */ /* 0x0203e80000100000 */
        /* <DEDUP_REMOVED lines=8> */
[----:B------:R-:W4:Y:S04]  /*0e00*/  LDL.U8 R14, [R6+-0x6] ;  /* 0xfffffa00060e7983 */ /* 0x000f280000100000 */
[----:B------:R-:W5:Y:S04]  /*0e10*/  LDL.U8 R15, [R5+0x6] ;  /* 0x00000600050f7983 */ /* 0x000f680000100000 */
[----:B----4-:R4:W-:Y:S04]  /*0e20*/  STL.U8 [R5+0x6], R14 ;  /* 0x0000060e05007387 */ /* 0x0109e80000100000 */
[----:B-----5:R5:W-:Y:S04]  /*0e30*/  STL.U8 [R6+-0x6], R15 ;  /* 0xfffffa0f06007387 */ /* 0x020be80000100000 */
[----:B0-----:R-:W2:Y:S04]  /*0e40*/  LDL.U8 R8, [R6+-0x7] ;  /* 0xfffff90006087983 */ /* 0x001ea80000100000 */
[----:B-1----:R-:W3:Y:S04]  /*0e50*/  LDL.U8 R9, [R5+0x7] ;  /* 0x0000070005097983 */ /* 0x002ee80000100000 */
[----:B--2---:R0:W-:Y:S04]  /*0e60*/  STL.U8 [R5+0x7], R8 ;  /* 0x0000070805007387 */ /* 0x0041e80000100000 */
[----:B---3--:R1:W-:Y:S04]  /*0e70*/  STL.U8 [R6+-0x7], R9 ;  /* 0xfffff90906007387 */ /* 0x0083e80000100000 */
        /* <DEDUP_REMOVED lines=14> */
[----:B----4-:R-:W-:Y:S04]  /*0f60*/  STL.U8 [R5+0xb], R8 ;  /* 0x00000b0805007387 */ /* 0x010fe80000100000 */
[----:B-----5:R-:W-:Y:S04]  /*0f70*/  STL.U8 [R6+-0xb], R9 ;  /* 0xfffff50906007387 */ /* 0x020fe80000100000 */
[----:B------:R-:W4:Y:S04]  /*0f80*/  LDL.U8 R10, [R6+-0xc] ;  /* 0xfffff400060a7983 */ /* 0x000f280000100000 */
[----:B------:R-:W5:Y:S04]  /*0f90*/  LDL.U8 R11, [R5+0xc] ;  /* 0x00000c00050b7983 */ /* 0x000f680000100000 */
[----:B----4-:R-:W-:Y:S04]  /*0fa0*/  STL.U8 [R5+0xc], R10 ;  /* 0x00000c0a05007387 */ /* 0x010fe80000100000 */
[----:B-----5:R-:W-:Y:S04]  /*0fb0*/  STL.U8 [R6+-0xc], R11 ;  /* 0xfffff40b06007387 */ /* 0x020fe80000100000 */
[----:B------:R-:W4:Y:S04]  /*0fc0*/  LDL.U8 R12, [R6+-0xd] ;  /* 0xfffff300060c7983 */ /* 0x000f280000100000 */
[----:B------:R-:W5:Y:S01]  /*0fd0*/  LDL.U8 R13, [R5+0xd] ;  /* 0x00000d00050d7983 */ /* 0x000f620000100000 */
[----:B------:R-:W-:-:S05]  /*0fe0*/  VIADD R7, R7, 0x10 ;  /* 0x0000001007077836 */ /* 0x000fca0000000000 */
[----:B------:R-:W-:Y:S01]  /*0ff0*/  ISETP.GE.AND P1, PT, R7, -0xc, PT ;  /* 0xfffffff40700780c */ /* 0x000fe20003f26270 */
[----:B----4-:R-:W-:Y:S04]  /*1000*/  STL.U8 [R5+0xd], R12 ;  /* 0x00000d0c05007387 */ /* 0x010fe80000100000 */
[----:B-----5:R-:W-:Y:S04]  /*1010*/  STL.U8 [R6+-0xd], R13 ;  /* 0xfffff30d06007387 */ /* 0x020fe80000100000 */
[----:B--2---:R-:W2:Y:S04]  /*1020*/  LDL.U8 R14, [R6+-0xe] ;  /* 0xfffff200060e7983 */ /* 0x004ea80000100000 */
[----:B---3--:R-:W3:Y:S04]  /*1030*/  LDL.U8 R15, [R5+0xe] ;  /* 0x00000e00050f7983 */ /* 0x008ee80000100000 */
[----:B--2---:R0:W-:Y:S04]  /*1040*/  STL.U8 [R5+0xe], R14 ;  /* 0x00000e0e05007387 */ /* 0x0041e80000100000 */
[----:B---3--:R1:W-:Y:S01]  /*1050*/  STL.U8 [R6+-0xe], R15 ;  /* 0xfffff20f06007387 */ /* 0x0083e20000100000 */
[----:B0-----:R-:W-:-:S02]  /*1060*/  VIADD R5, R5, 0x10 ;  /* 0x0000001005057836 */ /* 0x001fc40000000000 */
[----:B-1----:R-:W-:Y:S01]  /*1070*/  VIADD R6, R6, 0xfffffff0 ;  /* 0xfffffff006067836 */ /* 0x002fe20000000000 */
[----:B------:R-:W-:Y:S06]  /*1080*/  @!P1 BRA `(.L_x_16) ;  /* 0xfffffff800ec9947 */ /* 0x000fec000383ffff */
.L_x_15:
[----:B------:R-:W-:Y:S05]  /*1090*/  BSYNC.RECONVERGENT B3 ;  /* 0x0000000000037941 */ /* 0x000fea0003800200 */
.L_x_14:
[----:B------:R-:W-:Y:S01]  /*10a0*/  IMAD.MOV R8, RZ, RZ, -R7 ;  /* 0x000000ffff087224 */ /* 0x000fe200078e0a07 */
[----:B------:R-:W-:Y:S04]  /*10b0*/  BSSY.RECONVERGENT B3, `(.L_x_17) ;  /* 0x0000027000037945 */ /* 0x000fe80003800200 */
[----:B------:R-:W-:-:S13]  /*10c0*/  ISETP.GT.AND P1, PT, R8, 0x4, PT ;  /* 0x000000040800780c */ /* 0x000fda0003f24270 */
[----:B------:R-:W-:Y:S05]  /*10d0*/  @!P1 BRA `(.L_x_18) ;  /* 0x0000000000909947 */ /* 0x000fea0003800000 */
        /* <DEDUP_REMOVED lines=25> */
[----:B------:R-:W5:Y:S04]  /*1270*/  LDL.U8 R13, [R5+0x5] ;  /* 0x00000500050d7983 */ /* 0x000f680000100000 */
[----:B----4-:R-:W-:Y:S04]  /*1280*/  STL.U8 [R5+0x5], R12 ;  /* 0x0000050c05007387 */ /* 0x010fe80000100000 */
[----:B-----5:R-:W-:Y:S04]  /*1290*/  STL.U8 [R6+-0x5], R13 ;  /* 0xfffffb0d06007387 */ /* 0x020fe80000100000 */
[----:B--2---:R-:W2:Y:S04]  /*12a0*/  LDL.U8 R14, [R6+-0x6] ;  /* 0xfffffa00060e7983 */ /* 0x004ea80000100000 */
[----:B---3--:R-:W3:Y:S01]  /*12b0*/  LDL.U8 R15, [R5+0x6] ;  /* 0x00000600050f7983 */ /* 0x008ee20000100000 */
[----:B------:R-:W-:Y:S01]  /*12c0*/  PLOP3.LUT P0, PT, PT, PT, PT, 0x8, 0x80 ;  /* 0x000000000080781c */ /* 0x000fe20003f0e170 */
[----:B------:R-:W-:-:S02]  /*12d0*/  VIADD R7, R7, 0x8 ;  /* 0x0000000807077836 */ /* 0x000fc40000000000 */
[----:B--2---:R0:W-:Y:S04]  /*12e0*/  STL.U8 [R5+0x6], R14 ;  /* 0x0000060e05007387 */ /* 0x0041e80000100000 */
[----:B---3--:R1:W-:Y:S01]  /*12f0*/  STL.U8 [R6+-0x6], R15 ;  /* 0xfffffa0f06007387 */ /* 0x0083e20000100000 */
[----:B0-----:R-:W-:Y:S02]  /*1300*/  VIADD R5, R5, 0x8 ;  /* 0x0000000805057836 */ /* 0x001fe40000000000 */
[----:B-1----:R-:W-:-:S07]  /*1310*/  VIADD R6, R6, 0xfffffff8 ;  /* 0xfffffff806067836 */ /* 0x002fce0000000000 */
.L_x_18:
[----:B------:R-:W-:Y:S05]  /*1320*/  BSYNC.RECONVERGENT B3 ;  /* 0x0000000000037941 */ /* 0x000fea0003800200 */
.L_x_17:
[----:B------:R-:W-:-:S13]  /*1330*/  ISETP.NE.OR P0, PT, R7, RZ, P0 ;  /* 0x000000ff0700720c */ /* 0x000fda0000705670 */
[----:B------:R-:W-:Y:S05]  /*1340*/  @!P0 BREAK.RELIABLE B0 ;  /* 0x0000000000008942 */ /* 0x000fea0003800100 */
[----:B------:R-:W-:Y:S05]  /*1350*/  @!P0 BRA `(.L_x_11) ;  /* 0x0000000000588947 */ /* 0x000fea0003800000 */
.L_x_13:
[----:B------:R-:W-:Y:S05]  /*1360*/  BSYNC.RELIABLE B0 ;  /* 0x0000000000007941 */ /* 0x000fea0003800100 */
.L_x_12:
[----:B------:R-:W2:Y:S04]  /*1370*/  LDL.U8 R8, [R6+0x1] ;  /* 0x0000010006087983 */ /* 0x000ea80000100000 */
[----:B------:R-:W3:Y:S04]  /*1380*/  LDL.U8 R9, [R5+-0x1] ;  /* 0xffffff0005097983 */ /* 0x000ee80000100000 */
[----:B--2---:R-:W-:Y:S04]  /*1390*/  STL.U8 [R5+-0x1], R8 ;  /* 0xffffff0805007387 */ /* 0x004fe80000100000 */
[----:B---3--:R-:W-:Y:S04]  /*13a0*/  STL.U8 [R6+0x1], R9 ;  /* 0x0000010906007387 */ /* 0x008fe80000100000 */
[----:B------:R-:W2:Y:S04]  /*13b0*/  LDL.U8 R10, [R6] ;  /* 0x00000000060a7983 */ /* 0x000ea80000100000 */
[----:B------:R-:W3:Y:S04]  /*13c0*/  LDL.U8 R11, [R5] ;  /* 0x00000000050b7983 */ /* 0x000ee80000100000 */
[----:B--2---:R-:W-:Y:S04]  /*13d0*/  STL.U8 [R5], R10 ;  /* 0x0000000a05007387 */ /* 0x004fe80000100000 */
[----:B---3--:R-:W-:Y:S04]  /*13e0*/  STL.U8 [R6], R11 ;  /* 0x0000000b06007387 */ /* 0x008fe80000100000 */
[----:B------:R-:W2:Y:S04]  /*13f0*/  LDL.U8 R12, [R6+-0x1] ;  /* 0xffffff00060c7983 */ /* 0x000ea80000100000 */
[----:B------:R-:W3:Y:S01]  /*1400*/  LDL.U8 R13, [R5+0x1] ;  /* 0x00000100050d7983 */ /* 0x000ee20000100000 */
[----:B------:R-:W-:-:S05]  /*1410*/  VIADD R7, R7, 0x4 ;  /* 0x0000000407077836 */ /* 0x000fca0000000000 */
[----:B------:R-:W-:Y:S01]  /*1420*/  ISETP.NE.AND P0, PT, R7, RZ, PT ;  /* 0x000000ff0700720c */ /* 0x000fe20003f05270 */
[----:B--2---:R-:W-:Y:S04]  /*1430*/  STL.U8 [R5+0x1], R12 ;  /* 0x0000010c05007387 */ /* 0x004fe80000100000 */
[----:B---3--:R-:W-:Y:S04]  /*1440*/  STL.U8 [R6+-0x1], R13 ;  /* 0xffffff0d06007387 */ /* 0x008fe80000100000 */
[----:B------:R-:W2:Y:S04]  /*1450*/  LDL.U8 R14, [R6+-0x2] ;  /* 0xfffffe00060e7983 */ /* 0x000ea80000100000 */
[----:B------:R-:W3:Y:S04]  /*1460*/  LDL.U8 R15, [R5+0x2] ;  /* 0x00000200050f7983 */ /* 0x000ee80000100000 */
[----:B--2---:R0:W-:Y:S04]  /*1470*/  STL.U8 [R5+0x2], R14 ;  /* 0x0000020e05007387 */ /* 0x0041e80000100000 */
[----:B---3--:R1:W-:Y:S01]  /*1480*/  STL.U8 [R6+-0x2], R15 ;  /* 0xfffffe0f06007387 */ /* 0x0083e20000100000 */
[----:B0-----:R-:W-:-:S02]  /*1490*/  VIADD R5, R5, 0x4 ;  /* 0x0000000405057836 */ /* 0x001fc40000000000 */
[----:B-1----:R-:W-:Y:S01]  /*14a0*/  VIADD R6, R6, 0xfffffffc ;  /* 0xfffffffc06067836 */ /* 0x002fe20000000000 */
[----:B------:R-:W-:Y:S06]  /*14b0*/  @P0 BRA `(.L_x_12) ;  /* 0xfffffffc00ac0947 */ /* 0x000fec000383ffff */
.L_x_11:
[----:B------:R-:W-:Y:S05]  /*14c0*/  BSYNC.RECONVERGENT B1 ;  /* 0x0000000000017941 */ /* 0x000fea0003800200 */
.L_x_10:
[----:B------:R-:W-:-:S13]  /*14d0*/  ISETP.NE.AND P0, PT, R4, RZ, PT ;  /* 0x000000ff0400720c */ /* 0x000fda0003f05270 */
[----:B------:R-:W-:Y:S05]  /*14e0*/  @!P0 BRA `(.L_x_9) ;  /* 0x0000000000348947 */ /* 0x000fea0003800000 */
[--C-:B------:R-:W-:Y:S02]  /*14f0*/  IMAD.IADD R0, R0, 0x1, R2.reuse ;  /* 0x0000000100007824 */ /* 0x100fe400078e0202 */
[----:B------:R-:W-:Y:S02]  /*1500*/  IMAD.IADD R5, R3, 0x1, -R2 ;  /* 0x0000000103057824 */ /* 0x000fe400078e0a02 */
[----:B------:R-:W-:Y:S02]  /*1510*/  IMAD.MOV R4, RZ, RZ, -R4 ;  /* 0x000000ffff047224 */ /* 0x000fe400078e0a04 */
[----:B------:R-:W-:-:S07]  /*1520*/  IMAD.IADD R3, R1, 0x1, R0 ;  /* 0x0000000101037824 */ /* 0x000fce00078e0200 */
.L_x_19:
[----:B------:R-:W2:Y:S04]  /*1530*/  LDL.U8 R2, [R5] ;  /* 0x0000000005027983 */ /* 0x000ea80000100000 */
[----:B------:R-:W3:Y:S01]  /*1540*/  LDL.U8 R0, [R3] ;  /* 0x0000000003007983 */ /* 0x000ee20000100000 */
[----:B------:R-:W-:-:S05]  /*1550*/  VIADD R4, R4, 0x1 ;  /* 0x0000000104047836 */ /* 0x000fca0000000000 */
[----:B------:R-:W-:Y:S01]  /*1560*/  ISETP.NE.AND P0, PT, R4, RZ, PT ;  /* 0x000000ff0400720c */ /* 0x000fe20003f05270 */
[----:B--2---:R0:W-:Y:S04]  /*1570*/  STL.U8 [R3], R2 ;  /* 0x0000000203007387 */ /* 0x0041e80000100000 */
[----:B---3--:R1:W-:Y:S01]  /*1580*/  STL.U8 [R5], R0 ;  /* 0x0000000005007387 */ /* 0x0083e20000100000 */
[----:B0-----:R-:W-:Y:S02]  /*1590*/  VIADD R3, R3, 0x1 ;  /* 0x0000000103037836 */ /* 0x001fe40000000000 */
[----:B-1----:R-:W-:-:S05]  /*15a0*/  VIADD R5, R5, 0xffffffff ;  /* 0xffffffff05057836 */ /* 0x002fca0000000000 */
[----:B------:R-:W-:Y:S05]  /*15b0*/  @P0 BRA `(.L_x_19) ;  /* 0xfffffffc00dc0947 */ /* 0x000fea000383ffff */
.L_x_9:
[----:B------:R-:W-:Y:S05]  /*15c0*/  BSYNC.RECONVERGENT B2 ;  /* 0x0000000000027941 */ /* 0x000fea0003800200 */
.L_x_8:
[----:B------:R-:W-:Y:S05]  /*15d0*/  WARPSYNC.ALL ;  /* 0x0000000000007948 */ /* 0x000fea0003800000 */
[----:B------:R-:W-:Y:S01]  /*15e0*/  LOP3.LUT R0, R25, 0xff, RZ, 0xc0, !PT ;  /* 0x000000ff19007812 */ /* 0x000fe200078ec0ff */
[----:B------:R-:W-:Y:S01]  /*15f0*/  IMAD.MOV.U32 R20, RZ, RZ, 0x80 ;  /* 0x00000080ff147424 */ /* 0x000fe200078e00ff */
[----:B------:R-:W1:Y:S01]  /*1600*/  LDC.64 R12, c[0x3][0x100] ;  /* 0x00c04000ff0c7b82 */ /* 0x000e620000000a00 */
[----:B------:R-:W2:Y:S02]  /*1610*/  LDCU.128 UR4, c[0x3][URZ] ;  /* 0x00c00000ff0477ac */ /* 0x000ea40008000c00 */
[----:B------:R-:W-:Y:S01]  /*1620*/  IMAD.IADD R15, R1, 0x1, R0 ;  /* 0x00000001010f7824 */ /* 0x000fe200078e0200 */
[----:B------:R-:W3:Y:S04]  /*1630*/  LDCU.128 UR8, c[0x3][0x110] ;  /* 0x00c02200ff0877ac */ /* 0x000ee80008000c00 */
[----:B------:R4:W-:Y:S04]  /*1640*/  STL.U8 [R15], R20 ;  /* 0x000000140f007387 */ /* 0x0009e80000100000 */
[----:B------:R-:W1:Y:S04]  /*1650*/  LDL.128 R16, [R1] ;  /* 0x0000000001107983 */ /* 0x000e680000100c00 */
[----:B------:R-:W5:Y:S04]  /*1660*/  LDL.128 R8, [R1+0x10] ;  /* 0x0000100001087983 */ /* 0x000f680000100c00 */
[----:B0-----:R-:W5:Y:S04]  /*1670*/  LDL.128 R4, [R1+0x20] ;  /* 0x0000200001047983 */ /* 0x001f680000100c00 */
[----:B------:R-:W5:Y:S04]  /*1680*/  LDL.64 R2, [R1+0x30] ;  /* 0x0000300001027983 */ /* 0x000f680000100a00 */
[----:B------:R-:W5:Y:S01]  /*1690*/  LDL R0, [R1+0x3c] ;  /* 0x00003c0001007983 */ /* 0x000f620000100800 */
[----:B-1----:R-:W-:-:S04]  /*16a0*/  IADD3 R12, PT, PT, R16, -0x1, R12 ;  /* 0xffffffff100c7810 */ /* 0x002fc80007ffe00c */
[----:B--2---:R-:W-:-:S04]  /*16b0*/  SHF.L.W.U32.HI R12, R12, UR4, R12 ;  /* 0x000000040c0c7c19 */ /* 0x004fc80008010e0c */
[C---:B------:R-:W-:Y:S01]  /*16c0*/  IADD3 R14, PT, PT, -R12.reuse, 0x10325476, RZ ;  /* 0x103254760c0e7810 */ /* 0x040fe20007ffe1ff */
[----:B------:R-:W-:-:S03]  /*16d0*/  VIADD R12, R12, 0xefcdab89 ;  /* 0xefcdab890c0c7836 */ /* 0x000fc60000000000 */
[----:B------:R-:W-:Y:S02]  /*16e0*/  LOP3.LUT R27, R14, 0x98badcfe, RZ, 0xc0, !PT ;  /* 0x98badcfe0e1b7812 */ /* 0x000fe400078ec0ff */
[----:B----4-:R-:W0:Y:S02]  /*16f0*/  LDC.64 R14, c[0x3][0x108] ;  /* 0x00c04200ff0e7b82 */ /* 0x010e240000000a00 */
[----:B------:R-:W-:-:S04]  /*1700*/  LOP3.LUT R20, R27, 0xefcdab89, R12, 0xf8, !PT ;  /* 0xefcdab891b147812 */ /* 0x000fc800078ef80c */
[----:B------:R-:W-:-:S05]  /*1710*/  IADD3 R13, PT, PT, R17, R13, R20 ;  /* 0x0000000d110d7210 */ /* 0x000fca0007ffe014 */
[----:B------:R-:W-:-:S05]  /*1720*/  VIADD R13, R13, 0x10325476 ;  /* 0x103254760d0d7836 */ /* 0x000fca0000000000 */
[----:B------:R-:W-:-:S05]  /*1730*/  SHF.L.W.U32.HI R13, R13, UR5, R13 ;  /* 0x000000050d0d7c19 */ /* 0x000fca0008010e0d */
[----:B------:R-:W-:-:S05]  /*1740*/  IMAD.IADD R13, R12, 0x1, R13 ;  /* 0x000000010c0d7824 */ /* 0x000fca00078e020d */
[----:B------:R-:W-:-:S04]  /*1750*/  LOP3.LUT R27, R12, 0xefcdab89, R13, 0xe4, !PT ;  /* 0xefcdab890c1b7812 */ /* 0x000fc800078ee40d */
[----:B0-----:R-:W-:-:S05]  /*1760*/  IADD3 R14, PT, PT, R18, R14, R27 ;  /* 0x0000000e120e7210 */ /* 0x001fca0007ffe01b */
[----:B------:R-:W-:-:S05]  /*1770*/  VIADD R14, R14, 0x98badcfe ;  /* 0x98badcfe0e0e7836 */ /* 0x000fca0000000000 */
[----:B------:R-:W-:-:S05]  /*1780*/  SHF.L.W.U32.HI R14, R14, UR6, R14 ;  /* 0x000000060e0e7c19 */ /* 0x000fca0008010e0e */
[----:B------:R-:W-:-:S05]  /*1790*/  IMAD.IADD R14, R13, 0x1, R14 ;  /* 0x000000010d0e7824 */ /* 0x000fca00078e020e */
[----:B------:R-:W-:-:S04]  /*17a0*/  LOP3.LUT R20, R13, R14, R12, 0xe2, !PT ;  /* 0x0000000e0d147212 */ /* 0x000fc800078ee20c */
[----:B------:R-:W-:-:S05]  /*17b0*/  IADD3 R15, PT, PT, R19, R15, R20 ;  /* 0x0000000f130f7210 */ /* 0x000fca0007ffe014 */
[----:B------:R-:W-:-:S05]  /*17c0*/  VIADD R15, R15, 0xefcdab89 ;  /* 0xefcdab890f0f7836 */ /* 0x000fca0000000000 */
[----:B------:R-:W-:Y:S01]  /*17d0*/  SHF.L.W.U32.HI R15, R15, UR7, R15 ;  /* 0x000000070f0f7c19 */ /* 0x000fe20008010e0f */
[----:B------:R-:W0:Y:S04]  /*17e0*/  LDCU.128 UR4, c[0x3][0x10] ;  /* 0x00c00200ff0477ac */ /* 0x000e280008000c00 */
[----:B------:R-:W-:-:S05]  /*17f0*/  IMAD.IADD R15, R14, 0x1, R15 ;  /* 0x000000010e0f7824 */ /* 0x000fca00078e020f */
[----:B------:R-:W-:-:S04]  /*1800*/  LOP3.LUT R27, R14, R15, R13, 0xe2, !PT ;  /* 0x0000000f0e1b7212 */ /* 0x000fc800078ee20d */
[----:B---3--:R-:W-:-:S05]  /*1810*/  IADD3 R27, PT, PT, R27, UR8, R12 ;  /* 0x000000081b1b7c10 */ /* 0x008fca000fffe00c */
[----:B-----5:R-:W-:-:S05]  /*1820*/  IMAD.IADD R27, R8, 0x1, R27 ;  /* 0x00000001081b7824 */ /* 0x020fca00078e021b */
[----:B0-----:R-:W-:-:S05]  /*1830*/  SHF.L.W.U32.HI R12, R27, UR4, R27 ;  /* 0x000000041b0c7c19 */ /* 0x001fca0008010e1b */
[----:B------:R-:W-:-:S05]  /*1840*/  IMAD.IADD R12, R15, 0x1, R12 ;  /* 0x000000010f0c7824 */ /* 0x000fca00078e020c */
[----:B------:R-:W-:-:S04]  /*1850*/  LOP3.LUT R20, R15, R12, R14, 0xe2, !PT ;  /* 0x0000000c0f147212 */ /* 0x000fc800078ee20e */
[----:B------:R-:W-:-:S05]  /*1860*/  IADD3 R20, PT, PT, R20, UR9, R13 ;  /* 0x0000000914147c10 */ /* 0x000fca000fffe00d */
[----:B------:R-:W-:-:S05]  /*1870*/  IMAD.IADD R20, R9, 0x1, R20 ;  /* 0x0000000109147824 */ /* 0x000fca00078e0214 */
[----:B------:R-:W-:-:S05]  /*1880*/  SHF.L.W.U32.HI R13, R20, UR5, R20 ;  /* 0x00000005140d7c19 */ /* 0x000fca0008010e14 */
[----:B------:R-:W-:-:S05]  /*1890*/  IMAD.IADD R13, R12, 0x1, R13 ;  /* 0x000000010c0d7824 */ /* 0x000fca00078e020d */
[----:B------:R-:W-:-:S04]  /*18a0*/  LOP3.LUT R27, R12, R13, R15, 0xe2, !PT ;  /* 0x0000000d0c1b7212 */ /* 0x000fc800078ee20f */
[----:B------:R-:W-:-:S05]  /*18b0*/  IADD3 R27, PT, PT, R27, UR10, R14 ;  /* 0x0000000a1b1b7c10 */ /* 0x000fca000fffe00e */
[----:B------:R-:W-:-:S05]  /*18c0*/  IMAD.IADD R27, R10, 0x1, R27 ;  /* 0x000000010a1b7824 */ /* 0x000fca00078e021b */
[----:B------:R-:W-:-:S05]  /*18d0*/  SHF.L.W.U32.HI R14, R27, UR6, R27 ;  /* 0x000000061b0e7c19 */ /* 0x000fca0008010e1b */
[----:B------:R-:W-:-:S05]  /*18e0*/  IMAD.IADD R14, R13, 0x1, R14 ;  /* 0x000000010d0e7824 */ /* 0x000fca00078e020e */
[----:B------:R-:W-:-:S04]  /*18f0*/  LOP3.LUT R20, R13, R14, R12, 0xe2, !PT ;  /* 0x0000000e0d147212 */ /* 0x000fc800078ee20c */
[----:B------:R-:W-:Y:S01]  /*1900*/  IADD3 R20, PT, PT, R20, UR11, R15 ;  /* 0x0000000b14147c10 */ /* 0x000fe2000fffe00f */
[----:B------:R-:W0:Y:S04]  /*1910*/  LDCU.128 UR8, c[0x3][0x120] ;  /* 0x00c02400ff0877ac */ /* 0x000e280008000c00 */
[----:B------:R-:W-:-:S05]  /*1920*/  IMAD.IADD R20, R11, 0x1, R20 ;  /* 0x000000010b147824 */ /* 0x000fca00078e0214 */
[----:B------:R-:W-:Y:S01]  /*1930*/  SHF.L.W.U32.HI R15, R20, UR7, R20 ;  /* 0x00000007140f7c19 */ /* 0x000fe20008010e14 */
[----:B------:R-:W1:Y:S04]  /*1940*/  LDCU.128 UR4, c[0x3][0x20] ;  /* 0x00c00400ff0477ac */ /* 0x000e680008000c00 */
[----:B------:R-:W-:-:S05]  /*1950*/  IMAD.IADD R15, R14, 0x1, R15 ;  /* 0x000000010e0f7824 */ /* 0x000fca00078e020f */
[----:B------:R-:W-:-:S04]  /*1960*/  LOP3.LUT R27, R14, R15, R13, 0xe2, !PT ;  /* 0x0000000f0e1b7212 */ /* 0x000fc800078ee20d */
[----:B0-----:R-:W-:-:S05]  /*1970*/  IADD3 R27, PT, PT, R27, UR8, R12 ;  /* 0x000000081b1b7c10 */ /* 0x001fca000fffe00c */
[----:B------:R-:W-:-:S05]  /*1980*/  IMAD.IADD R27, R4, 0x1, R27 ;  /* 0x00000001041b7824 */ /* 0x000fca00078e021b */
[----:B-1----:R-:W-:-:S05]  /*1990*/  SHF.L.W.U32.HI R12, R27, UR4, R27 ;  /* 0x000000041b0c7c19 */ /* 0x002fca0008010e1b */
[----:B------:R-:W-:-:S05]  /*19a0*/  IMAD.IADD R12, R15, 0x1, R12 ;  /* 0x000000010f0c7824 */ /* 0x000fca00078e020c */
[----:B------:R-:W-:-:S04]  /*19b0*/  LOP3.LUT R20, R15, R12, R14, 0xe2, !PT ;  /* 0x0000000c0f147212 */ /* 0x000fc800078ee20e */
[----:B------:R-:W-:-:S05]  /*19c0*/  IADD3 R20, PT, PT, R20, UR9, R13 ;  /* 0x0000000914147c10 */ /* 0x000fca000fffe00d */
[----:B------:R-:W-:-:S05]  /*19d0*/  IMAD.IADD R20, R5, 0x1, R20 ;  /* 0x0000000105147824 */ /* 0x000fca00078e0214 */
[----:B------:R-:W-:Y:S01]  /*19e0*/  SHF.L.W.U32.HI R13, R20, UR5, R20 ;  /* 0x00000005140d7c19 */ /* 0x000fe20008010e14 */
[----:B------:R-:W0:Y:S04]  /*19f0*/  LDCU.64 UR4, c[0x3][0x130] ;  /* 0x00c02600ff0477ac */ /* 0x000e280008000a00 */
        /* <DEDUP_REMOVED lines=8> */
[----:B------:R-:W1:Y:S04]  /*1a80*/  LDCU.128 UR8, c[0x3][0x30] ;  /* 0x00c00600ff0877ac */ /* 0x000e680008000c00 */
[----:B------:R-:W-:-:S05]  /*1a90*/  IMAD.IADD R20, R7, 0x1, R20 ;  /* 0x0000000107147824 */ /* 0x000fca00078e0214 */
[----:B------:R-:W-:-:S05]  /*1aa0*/  SHF.L.W.U32.HI R15, R20, UR7, R20 ;  /* 0x00000007140f7c19 */ /* 0x000fca0008010e14 */
[----:B------:R-:W-:-:S05]  /*1ab0*/  IMAD.IADD R15, R14, 0x1, R15 ;  /* 0x000000010e0f7824 */ /* 0x000fca00078e020f */
[----:B------:R-:W-:-:S04]  /*1ac0*/  LOP3.LUT R27, R14, R15, R13, 0xe2, !PT ;  /* 0x0000000f0e1b7212 */ /* 0x000fc800078ee20d */
[----:B0-----:R-:W-:Y:S01]  /*1ad0*/  IADD3 R27, PT, PT, R27, UR4, R12 ;  /* 0x000000041b1b7c10 */ /* 0x001fe2000fffe00c */
[----:B------:R-:W0:Y:S04]  /*1ae0*/  LDCU UR4, c[0x3][0x138] ;  /* 0x00c02700ff0477ac */ /* 0x000e280008000800 */
[----:B------:R-:W-:-:S05]  /*1af0*/  IMAD.IADD R27, R2, 0x1, R27 ;  /* 0x00000001021b7824 */ /* 0x000fca00078e021b */
[----:B-1----:R-:W-:-:S05]  /*1b00*/  SHF.L.W.U32.HI R20, R27, UR8, R27 ;  /* 0x000000081b147c19 */ /* 0x002fca0008010e1b */
[----:B------:R-:W-:-:S05]  /*1b10*/  IMAD.IADD R20, R15, 0x1, R20 ;  /* 0x000000010f147824 */ /* 0x000fca00078e0214 */
[----:B------:R-:W-:-:S04]  /*1b20*/  LOP3.LUT R12, R15, R20, R14, 0xe2, !PT ;  /* 0x000000140f0c7212 */ /* 0x000fc800078ee20e */
[----:B------:R-:W-:-:S05]  /*1b30*/  IADD3 R12, PT, PT, R12, UR5, R13 ;  /* 0x000000050c0c7c10 */ /* 0x000fca000fffe00d */
[----:B------:R-:W-:-:S05]  /*1b40*/  IMAD.IADD R12, R3, 0x1, R12 ;  /* 0x00000001030c7824 */ /* 0x000fca00078e020c */
[----:B------:R-:W-:Y:S01]  /*1b50*/  SHF.L.W.U32.HI R13, R12, UR9, R12 ;  /* 0x000000090c0d7c19 */ /* 0x000fe20008010e0c */
[----:B------:R-:W-:-:S04]  /*1b60*/  IMAD.SHL.U32 R12, R25, 0x8, RZ ;  /* 0x00000008190c7824 */ /* 0x000fc800078e00ff */
[----:B------:R-:W-:Y:S01]  /*1b70*/  IMAD.IADD R13, R20, 0x1, R13 ;  /* 0x00000001140d7824 */ /* 0x000fe200078e020d */
[----:B------:R-:W-:-:S04]  /*1b80*/  LOP3.LUT R12, R12, 0x7f8, RZ, 0xc0, !PT ;  /* 0x000007f80c0c7812 */ /* 0x000fc800078ec0ff */
[----:B------:R-:W-:-:S04]  /*1b90*/  LOP3.LUT R25, R20, R13, R15, 0xe2, !PT ;  /* 0x0000000d14197212 */ /* 0x000fc800078ee20f */
[----:B0-----:R-:W-:Y:S01]  /*1ba0*/  IADD3 R25, PT, PT, R25, UR4, R14 ;  /* 0x0000000419197c10 */ /* 0x001fe2000fffe00e */
[----:B------:R-:W0:Y:S04]  /*1bb0*/  LDCU UR4, c[0x3][0x13c] ;  /* 0x00c02780ff0477ac */ /* 0x000e280008000800 */
[----:B------:R-:W-:-:S05]  /*1bc0*/  IMAD.IADD R25, R12, 0x1, R25 ;  /* 0x000000010c197824 */ /* 0x000fca00078e0219 */
[----:B------:R-:W-:-:S05]  /*1bd0*/  SHF.L.W.U32.HI R14, R25, UR10, R25 ;  /* 0x0000000a190e7c19 */ /* 0x000fca0008010e19 */
[----:B------:R-:W-:-:S05]  /*1be0*/  IMAD.IADD R14, R13, 0x1, R14 ;  /* 0x000000010d0e7824 */ /* 0x000fca00078e020e */
[----:B------:R-:W-:-:S04]  /*1bf0*/  LOP3.LUT R24, R13, R14, R20, 0xe2, !PT ;  /* 0x0000000e0d187212 */ /* 0x000fc800078ee214 */
[----:B0-----:R-:W-:Y:S01]  /*1c00*/  IADD3 R15, PT, PT, R24, UR4, R15 ;  /* 0x00000004180f7c10 */ /* 0x001fe2000fffe00f */
[----:B------:R-:W0:Y:S04]  /*1c10*/  LDCU.64 UR4, c[0x3][0x140] ;  /* 0x00c02800ff0477ac */ /* 0x000e280008000a00 */
[----:B------:R-:W-:-:S05]  /*1c20*/  IMAD.IADD R15, R0, 0x1, R15 ;  /* 0x00000001000f7824 */ /* 0x000fca00078e020f */
[----:B------:R-:W-:Y:S01]  /*1c30*/  SHF.L.W.U32.HI R15, R15, UR11, R15 ;  /* 0x0000000b0f0f7c19 */ /* 0x000fe20008010e0f */
[----:B------:R-:W1:Y:S04]  /*1c40*/  LDCU.128 UR8, c[0x3][0x40] ;  /* 0x00c00800ff0877ac */ /* 0x000e680008000c00 */
        /* <DEDUP_REMOVED lines=10> */
[----:B------:R-:W-:-:S05]  /*1cf0*/  SHF.L.W.U32.HI R13, R13, UR9, R13 ;  /* 0x000000090d0d7c19 */ /* 0x000fca0008010e0d */
[----:B------:R-:W-:-:S05]  /*1d00*/  IMAD.IADD R13, R20, 0x1, R13 ;  /* 0x00000001140d7824 */ /* 0x000fca00078e020d */
        /* <DEDUP_REMOVED lines=253> */
[----:B------:R-:W-:Y:S01]  /*2ce0*/  IADD3 R4, PT, PT, R4, UR5, R11 ;  /* 0x0000000504047c10 */ /* 0x000fe2000fffe00b */
[----:B------:R-:W0:Y:S04]  /*2cf0*/  LDCU.64 UR4, c[0x3][0x240] ;  /* 0x00c04800ff0477ac */ /* 0x000e280008000a00 */
        /* <DEDUP_REMOVED lines=11> */
[----:B------:R-:W-:-:S04]  /*2db0*/  SHF.L.W.U32.HI R3, R4, UR11, R4 ;  /* 0x0000000b04037c19 */ /* 0x000fc80008010e04 */
[----:B------:R-:W-:Y:S01]  /*2dc0*/  IADD3 R3, PT, PT, R3, 0xab89, R0 ;  /* 0x0000ab8903037810 */ /* 0x000fe20007ffe000 */
[----:B------:R-:W-:-:S03]  /*2dd0*/  VIADD R2, R2, 0x67452301 ;  /* 0x6745230102027836 */ /* 0x000fc60000000000 */
[----:B------:R-:W-:-:S04]  /*2de0*/  LOP3.LUT R3, R3, 0xffff, RZ, 0xc0, !PT ;  /* 0x0000ffff03037812 */ /* 0x000fc800078ec0ff */
[----:B0-----:R-:W-:-:S04]  /*2df0*/  ISETP.NE.AND P0, PT, R3, UR5, PT ;  /* 0x0000000503007c0c */ /* 0x001fc8000bf05270 */
[----:B------:R-:W-:-:S13]  /*2e00*/  ISETP.NE.OR P0, PT, R2, UR4, P0 ;  /* 0x0000000402007c0c */ /* 0x000fda0008705670 */
[----:B------:R-:W-:Y:S05]  /*2e10*/  @P0 EXIT ;  /* 0x000000000000094d */ /* 0x000fea0003800000 */
[----:B------:R-:W0:Y:S01]  /*2e20*/  LDCU.64 UR4, c[0x0][0x390] ;  /* 0x00007200ff0477ac */ /* 0x000e220008000a00 */
[----:B------:R-:W-:Y:S02]  /*2e30*/  IMAD.MOV.U32 R20, RZ, RZ, -0x1 ;  /* 0xffffffffff147424 */ /* 0x000fe400078e00ff */
[----:B0-----:R-:W-:Y:S02]  /*2e40*/  IMAD.U32 R2, RZ, RZ, UR4 ;  /* 0x00000004ff027e24 */ /* 0x001fe4000f8e00ff */
[----:B------:R-:W-:-:S05]  /*2e50*/  IMAD.U32 R3, RZ, RZ, UR5 ;  /* 0x00000005ff037e24 */ /* 0x000fca000f8e00ff */
[----:B------:R-:W2:Y:S02]  /*2e60*/  ATOMG.E.CAS.STRONG.GPU PT, R2, [R2], R20, R21 ;  /* 0x00000014020273a9 */ /* 0x000ea400001ee115 */
[----:B--2---:R-:W-:-:S13]  /*2e70*/  ISETP.NE.AND P0, PT, R2, -0x1, PT ;  /* 0xffffffff0200780c */ /* 0x004fda0003f05270 */
[----:B------:R-:W-:Y:S05]  /*2e80*/  @P0 EXIT ;  /* 0x000000000000094d */ /* 0x000fea0003800000 */
[----:B------:R-:W0:Y:S01]  /*2e90*/  LDC.64 R2, c[0x0][0x398] ;  /* 0x0000e600ff027b82 */ /* 0x000e220000000a00 */
[----:B------:R-:W0:Y:S02]  /*2ea0*/  LDCU.64 UR4, c[0x0][0x358] ;  /* 0x00006b00ff0477ac */ /* 0x000e240008000a00 */
[----:B0-----:R-:W-:Y:S01]  /*2eb0*/  STG.E.64 desc[UR4][R2.64], R22 ;  /* 0x0000001602007986 */ /* 0x001fe2000c101b04 */
[----:B------:R-:W-:Y:S05]  /*2ec0*/  EXIT ;  /* 0x000000000000794d */ /* 0x000fea0003800000 */
.L_x_20:
[----:B------:R-:W-:-:S00]  /*2ed0*/  BRA `(.L_x_20) ;  /* 0xfffffffc00fc7947 */ /* 0x000fc0000383ffff */
[----:B------:R-:W-:-:S00]  /*2ee0*/  NOP ;  /* 0x0000000000007918 */ /* 0x000fc00000000000 */
        /* <DEDUP_REMOVED lines=9> */
.L_x_21:


//--------------------- .nv.shared.reserved.0     --------------------------
	.section	.nv.shared.reserved.0,"aw",@nobits
	.weak		__nv_reservedSMEM_offset_0_alias
	.size		__nv_reservedSMEM_offset_0_alias, 0, 64
	.other		__nv_reservedSMEM_offset_0_alias,@"STO_CUDA_RESERVED_SHARED STV_DEFAULT"
__nv_reservedSMEM_offset_0_alias:
	.zero		0
	.zero		64


//--------------------- .nv.constant0._Z15md5_kernel_findymPiPy --------------------------
	.section	.nv.constant0._Z15md5_kernel_findymPiPy,"a",@progbits
	.sectionflags	@""
	.align	4
.nv.constant0._Z15md5_kernel_findymPiPy:
	.zero		928


//--------------------- SYMBOLS --------------------------

	.type		.nv.reservedSmem.offset0,@object
	.size		.nv.reservedSmem.offset0,0x4
